# CuTe-DSL kernel — source=fa4 family=fa4_fwd_sm90
# config = {"dtype": "Float16", "causal": true, "head_dim": 96, "mma_pv_is_rs": false}


// ===== COMPILED SASS (sm_90) =====

	.headerflags	@"EF_CUDA_TEXMODE_UNIFIED EF_CUDA_64BIT_ADDRESS EF_CUDA_ACCELERATORS EF_CUDA_SM90 EF_CUDA_VIRTUAL_SM(EF_CUDA_SM90)"
	.elftype	@"ET_EXEC"


//--------------------- .nv.info                  --------------------------
	.section	.nv.info,"",@"SHT_CUDA_INFO"
	.align	4


	//----- nvinfo : EIATTR_REGCOUNT
	.align		4
        /*0000*/ 	.byte	0x04, 0x2f
        /*0002*/ 	.short	(.L_1 - .L_0)
	.align		4
.L_0:
        /*0004*/ 	.word	index@(kernel_cutlass_kernel_flash_attncuteflash_fwd_sm90FlashAttentionForwardSm90_object_at__tensor0000o1961211101213_tensor0000o9611101213_tensor0000o9611101213_tensor0000o1961211101213_tensor_0)
        /*0008*/ 	.word	0x000000a8


	//----- nvinfo : EIATTR_FRAME_SIZE
	.align		4
.L_1:
        /*000c*/ 	.byte	0x04, 0x11
        /*000e*/ 	.short	(.L_3 - .L_2)
	.align		4
.L_2:
        /*0010*/ 	.word	index@(kernel_cutlass_kernel_flash_attncuteflash_fwd_sm90FlashAttentionForwardSm90_object_at__tensor0000o1961211101213_tensor0000o9611101213_tensor0000o9611101213_tensor0000o1961211101213_tensor_0)
        /*0014*/ 	.word	0x00000000


	//----- nvinfo : EIATTR_MIN_STACK_SIZE
	.align		4
.L_3:
        /*0018*/ 	.byte	0x04, 0x12
        /*001a*/ 	.short	(.L_5 - .L_4)
	.align		4
.L_4:
        /*001c*/ 	.word	index@(kernel_cutlass_kernel_flash_attncuteflash_fwd_sm90FlashAttentionForwardSm90_object_at__tensor0000o1961211101213_tensor0000o9611101213_tensor0000o9611101213_tensor0000o1961211101213_tensor_0)
        /*0020*/ 	.word	0x00000000
.L_5:


//--------------------- .nv.info.kernel_cutlass_kernel_flash_attncuteflash_fwd_sm90FlashAttentionForwardSm90_object_at__tensor0000o1961211101213_tensor0000o9611101213_tensor0000o9611101213_tensor0000o1961211101213_tensor_0 --------------------------
	.section	.nv.info.kernel_cutlass_kernel_flash_attncuteflash_fwd_sm90FlashAttentionForwardSm90_object_at__tensor0000o1961211101213_tensor0000o9611101213_tensor0000o9611101213_tensor0000o1961211101213_tensor_0,"",@"SHT_CUDA_INFO"
	.sectionflags	@""
	.align	4


	//----- nvinfo : EIATTR_CUDA_API_VERSION
	.align		4
        /*0000*/ 	.byte	0x04, 0x37
        /*0002*/ 	.short	(.L_7 - .L_6)
.L_6:
        /*0004*/ 	.word	0x00000081


	//----- nvinfo : EIATTR_KPARAM_INFO
	.align		4
.L_7:
        /*0008*/ 	.byte	0x04, 0x17
        /*000a*/ 	.short	(.L_9 - .L_8)
.L_8:
        /*000c*/ 	.word	0x00000000
        /*0010*/ 	.short	0x0016
        /*0012*/ 	.short	0x02c0
        /*0014*/ 	.byte	0x00, 0xf0, 0x31, 0x00


	//----- nvinfo : EIATTR_KPARAM_INFO
	.align		4
.L_9:
        /*0018*/ 	.byte	0x04, 0x17
        /*001a*/ 	.short	(.L_11 - .L_10)
.L_10:
        /*001c*/ 	.word	0x00000000
        /*0020*/ 	.short	0x0015
        /*0022*/ 	.short	0x02bc
        /*0024*/ 	.byte	0x00, 0xf0, 0x11, 0x00


	//----- nvinfo : EIATTR_KPARAM_INFO
	.align		4
.L_11:
        /*0028*/ 	.byte	0x04, 0x17
        /*002a*/ 	.short	(.L_13 - .L_12)
.L_12:
        /*002c*/ 	.word	0x00000000
        /*0030*/ 	.short	0x0014
        /*0032*/ 	.short	0x02b0
        /*0034*/ 	.byte	0x00, 0xf0, 0x31, 0x00


	//----- nvinfo : EIATTR_KPARAM_INFO
	.align		4
.L_13:
        /*0038*/ 	.byte	0x04, 0x17
        /*003a*/ 	.short	(.L_15 - .L_14)
.L_14:
        /*003c*/ 	.word	0x00000000
        /*0040*/ 	.short	0x0013
        /*0042*/ 	.short	0x02a4
        /*0044*/ 	.byte	0x00, 0xf0, 0x31, 0x00


	//----- nvinfo : EIATTR_KPARAM_INFO
	.align		4
.L_15:
        /*0048*/ 	.byte	0x04, 0x17
        /*004a*/ 	.short	(.L_17 - .L_16)
.L_16:
        /*004c*/ 	.word	0x00000000
        /*0050*/ 	.short	0x0012
        /*0052*/ 	.short	0x0298
        /*0054*/ 	.byte	0x00, 0xf0, 0x31, 0x00


	//----- nvinfo : EIATTR_KPARAM_INFO
	.align		4
.L_17:
        /*0058*/ 	.byte	0x04, 0x17
        /*005a*/ 	.short	(.L_19 - .L_18)
.L_18:
        /*005c*/ 	.word	0x00000000
        /*0060*/ 	.short	0x0011
        /*0062*/ 	.short	0x028c
        /*0064*/ 	.byte	0x00, 0xf0, 0x31, 0x00


	//----- nvinfo : EIATTR_KPARAM_INFO
	.align		4
.L_19:
        /*0068*/ 	.byte	0x04, 0x17
        /*006a*/ 	.short	(.L_21 - .L_20)
.L_20:
        /*006c*/ 	.word	0x00000000
        /*0070*/ 	.short	0x0010
        /*0072*/ 	.short	0x0288
        /*0074*/ 	.byte	0x00, 0xf0, 0x11, 0x00


	//----- nvinfo : EIATTR_KPARAM_INFO
	.align		4
.L_21:
        /*0078*/ 	.byte	0x04, 0x17
        /*007a*/ 	.short	(.L_23 - .L_22)
.L_22:
        /*007c*/ 	.word	0x00000000
        /*0080*/ 	.short	0x000f
        /*0082*/ 	.short	0x0284
        /*0084*/ 	.byte	0x00, 0xf0, 0x11, 0x00


	//----- nvinfo : EIATTR_KPARAM_INFO
	.align		4
.L_23:
        /*0088*/ 	.byte	0x04, 0x17
        /*008a*/ 	.short	(.L_25 - .L_24)
.L_24:
        /*008c*/ 	.word	0x00000000
        /*0090*/ 	.short	0x000e
        /*0092*/ 	.short	0x0280
        /*0094*/ 	.byte	0x00, 0xf0, 0x11, 0x00


	//----- nvinfo : EIATTR_KPARAM_INFO
	.align		4
.L_25:
        /*0098*/ 	.byte	0x04, 0x17
        /*009a*/ 	.short	(.L_27 - .L_26)
.L_26:
        /*009c*/ 	.word	0x00000000
        /*00a0*/ 	.short	0x000d
        /*00a2*/ 	.short	0x027c
        /*00a4*/ 	.byte	0x00, 0xf0, 0x11, 0x00


	//----- nvinfo : EIATTR_KPARAM_INFO
	.align		4
.L_27:
        /*00a8*/ 	.byte	0x04, 0x17
        /*00aa*/ 	.short	(.L_29 - .L_28)
.L_28:
        /*00ac*/ 	.word	0x00000000
        /*00b0*/ 	.short	0x000c
        /*00b2*/ 	.short	0x0278
        /*00b4*/ 	.byte	0x00, 0xf0, 0x11, 0x00


	//----- nvinfo : EIATTR_KPARAM_INFO
	.align		4
.L_29:
        /*00b8*/ 	.byte	0x04, 0x17
        /*00ba*/ 	.short	(.L_31 - .L_30)
.L_30:
        /*00bc*/ 	.word	0x00000000
        /*00c0*/ 	.short	0x000b
        /*00c2*/ 	.short	0x0275
        /*00c4*/ 	.byte	0x00, 0xf0, 0x05, 0x00


	//----- nvinfo : EIATTR_KPARAM_INFO
	.align		4
.L_31:
        /*00c8*/ 	.byte	0x04, 0x17
        /*00ca*/ 	.short	(.L_33 - .L_32)
.L_32:
        /*00cc*/ 	.word	0x00000000
        /*00d0*/ 	.short	0x000a
        /*00d2*/ 	.short	0x0274
        /*00d4*/ 	.byte	0x00, 0xf0, 0x05, 0x00


	//----- nvinfo : EIATTR_KPARAM_INFO
	.align		4
.L_33:
        /*00d8*/ 	.byte	0x04, 0x17
        /*00da*/ 	.short	(.L_35 - .L_34)
.L_34:
        /*00dc*/ 	.word	0x00000000
        /*00e0*/ 	.short	0x0009
        /*00e2*/ 	.short	0x0270
        /*00e4*/ 	.byte	0x00, 0xf0, 0x11, 0x00


	//----- nvinfo : EIATTR_KPARAM_INFO
	.align		4
.L_35:
        /*00e8*/ 	.byte	0x04, 0x17
        /*00ea*/ 	.short	(.L_37 - .L_36)
.L_36:
        /*00ec*/ 	.word	0x00000000
        /*00f0*/ 	.short	0x0008
        /*00f2*/ 	.short	0x01f0
        /*00f4*/ 	.byte	0x00, 0xf0, 0x01, 0x02


	//----- nvinfo : EIATTR_KPARAM_INFO
	.align		4
.L_37:
        /*00f8*/ 	.byte	0x04, 0x17
        /*00fa*/ 	.short	(.L_39 - .L_38)
.L_38:
        /*00fc*/ 	.word	0x00000000
        /*0100*/ 	.short	0x0007
        /*0102*/ 	.short	0x0170
        /*0104*/ 	.byte	0x00, 0xf0, 0x01, 0x02


	//----- nvinfo : EIATTR_KPARAM_INFO
	.align		4
.L_39:
        /*0108*/ 	.byte	0x04, 0x17
        /*010a*/ 	.short	(.L_41 - .L_40)
.L_40:
        /*010c*/ 	.word	0x00000000
        /*0110*/ 	.short	0x0006
        /*0112*/ 	.short	0x00f0
        /*0114*/ 	.byte	0x00, 0xf0, 0x01, 0x02


	//----- nvinfo : EIATTR_KPARAM_INFO
	.align		4
.L_41:
        /*0118*/ 	.byte	0x04, 0x17
        /*011a*/ 	.short	(.L_43 - .L_42)
.L_42:
        /*011c*/ 	.word	0x00000000
        /*0120*/ 	.short	0x0005
        /*0122*/ 	.short	0x0070
        /*0124*/ 	.byte	0x00, 0xf0, 0x01, 0x02


	//----- nvinfo : EIATTR_KPARAM_INFO
	.align		4
.L_43:
        /*0128*/ 	.byte	0x04, 0x17
        /*012a*/ 	.short	(.L_45 - .L_44)
.L_44:
        /*012c*/ 	.word	0x00000000
        /*0130*/ 	.short	0x0004
        /*0132*/ 	.short	0x0030
        /*0134*/ 	.byte	0x00, 0xf0, 0xc1, 0x00


	//----- nvinfo : EIATTR_KPARAM_INFO
	.align		4
.L_45:
        /*0138*/ 	.byte	0x04, 0x17
        /*013a*/ 	.short	(.L_47 - .L_46)
.L_46:
        /*013c*/ 	.word	0x00000000
        /*0140*/ 	.short	0x0003
        /*0142*/ 	.short	0x0024
        /*0144*/ 	.byte	0x00, 0xf0, 0x31, 0x00


	//----- nvinfo : EIATTR_KPARAM_INFO
	.align		4
.L_47:
        /*0148*/ 	.byte	0x04, 0x17
        /*014a*/ 	.short	(.L_49 - .L_48)
.L_48:
        /*014c*/ 	.word	0x00000000
        /*0150*/ 	.short	0x0002
        /*0152*/ 	.short	0x0018
        /*0154*/ 	.byte	0x00, 0xf0, 0x31, 0x00


	//----- nvinfo : EIATTR_KPARAM_INFO
	.align		4
.L_49:
        /*0158*/ 	.byte	0x04, 0x17
        /*015a*/ 	.short	(.L_51 - .L_50)
.L_50:
        /*015c*/ 	.word	0x00000000
        /*0160*/ 	.short	0x0001
        /*0162*/ 	.short	0x000c
        /*0164*/ 	.byte	0x00, 0xf0, 0x31, 0x00


	//----- nvinfo : EIATTR_KPARAM_INFO
	.align		4
.L_51:
        /*0168*/ 	.byte	0x04, 0x17
        /*016a*/ 	.short	(.L_53 - .L_52)
.L_52:
        /*016c*/ 	.word	0x00000000
        /*0170*/ 	.short	0x0000
        /*0172*/ 	.short	0x0000
        /*0174*/ 	.byte	0x00, 0xf0, 0x31, 0x00


	//----- nvinfo : EIATTR_SPARSE_MMA_MASK
	.align		4
.L_53:
        /*0178*/ 	.byte	0x03, 0x50
        /*017a*/ 	.short	0x0000


	//----- nvinfo : EIATTR_MAXREG_COUNT
	.align		4
        /*017c*/ 	.byte	0x03, 0x1b
        /*017e*/ 	.short	0x00a8


	//----- nvinfo : EIATTR_COOP_GROUP_MASK_REGIDS
	.align		4
        /*0180*/ 	.byte	0x04, 0x29
        /*0182*/ 	.short	(.L_55 - .L_54)


	//   ....[0]....
.L_54:
        /*0184*/ 	.word	0xffffffff


	//   ....[1]....
        /*0188*/ 	.word	0xffffffff


	//   ....[2]....
        /*018c*/ 	.word	0xffffffff


	//   ....[3]....
        /*0190*/ 	.word	0xffffffff


	//   ....[4]....
        /*0194*/ 	.word	0xffffffff


	//   ....[5]....
        /*0198*/ 	.word	0xffffffff


	//   ....[6]....
        /*019c*/ 	.word	0xffffffff


	//   ....[7]....
        /*01a0*/ 	.word	0xffffffff


	//   ....[8]....
        /*01a4*/ 	.word	0xffffffff


	//   ....[9]....
        /*01a8*/ 	.word	0xffffffff


	//   ....[10]....
        /*01ac*/ 	.word	0xffffffff


	//   ....[11]....
        /*01b0*/ 	.word	0xffffffff


	//   ....[12]....
        /*01b4*/ 	.word	0xffffffff


	//   ....[13]....
        /*01b8*/ 	.word	0xffffffff


	//   ....[14]....
        /*01bc*/ 	.word	0xffffffff


	//   ....[15]....
        /*01c0*/ 	.word	0xffffffff


	//   ....[16]....
        /*01c4*/ 	.word	0xffffffff


	//   ....[17]....
        /*01c8*/ 	.word	0xffffffff


	//   ....[18]....
        /*01cc*/ 	.word	0xffffffff


	//   ....[19]....
        /*01d0*/ 	.word	0xffffffff


	//   ....[20]....
        /*01d4*/ 	.word	0xffffffff


	//   ....[21]....
        /*01d8*/ 	.word	0xffffffff


	//   ....[22]....
        /*01dc*/ 	.word	0xffffffff


	//   ....[23]....
        /*01e0*/ 	.word	0xffffffff


	//----- nvinfo : EIATTR_COOP_GROUP_INSTR_OFFSETS
	.align		4
.L_55:
        /*01e4*/ 	.byte	0x04, 0x28
        /*01e6*/ 	.short	(.L_57 - .L_56)


	//   ....[0]....
.L_56:
        /*01e8*/ 	.word	0x000016a0


	//   ....[1]....
        /*01ec*/ 	.word	0x00002bd0


	//   ....[2]....
        /*01f0*/ 	.word	0x00002c10


	//   ....[3]....
        /*01f4*/ 	.word	0x000034d0


	//   ....[4]....
        /*01f8*/ 	.word	0x00003540


	//   ....[5]....
        /*01fc*/ 	.word	0x00004250


	//   ....[6]....
        /*0200*/ 	.word	0x00004d30


	//   ....[7]....
        /*0204*/ 	.word	0x00004d60


	//   ....[8]....
        /*0208*/ 	.word	0x00005680


	//   ....[9]....
        /*020c*/ 	.word	0x000056d0


	//   ....[10]....
        /*0210*/ 	.word	0x00006760


	//   ....[11]....
        /*0214*/ 	.word	0x00007270


	//   ....[12]....
        /*0218*/ 	.word	0x000072a0


	//   ....[13]....
        /*021c*/ 	.word	0x00007bc0


	//   ....[14]....
        /*0220*/ 	.word	0x00007c10


	//   ....[15]....
        /*0224*/ 	.word	0x00008ca0


	//   ....[16]....
        /*0228*/ 	.word	0x00008d50


	//   ....[17]....
        /*022c*/ 	.word	0x00008dc0


	//   ....[18]....
        /*0230*/ 	.word	0x00008ee0


	//   ....[19]....
        /*0234*/ 	.word	0x00008f50


	//   ....[20]....
        /*0238*/ 	.word	0x00009730


	//   ....[21]....
        /*023c*/ 	.word	0x00009770


	//   ....[22]....
        /*0240*/ 	.word	0x000097f0


	//   ....[23]....
        /*0244*/ 	.word	0x00009820


	//----- nvinfo : EIATTR_REG_RECONFIG
	.align		4
.L_57:
        /*0248*/ 	.byte	0x01, 0x54
	.zero		2


	//----- nvinfo : EIATTR_MBARRIER_INSTR_OFFSETS
	.align		4
        /*024c*/ 	.byte	0x04, 0x39
        /*024e*/ 	.short	(.L_59 - .L_58)


	//   ....[0]....
.L_58:
        /*0250*/ 	.word	0x000001e0
        /*0254*/ 	.word	0x000000ff
        /*0258*/ 	.word	0x00000000
        /*025c*/ 	.short	0x0100
        /*025e*/ 	.byte	0x08
	.zero		1


	//   ....[1]....
        /*0260*/ 	.word	0x000001f0
        /*0264*/ 	.word	0x000000ff
        /*0268*/ 	.word	0x00000008
        /*026c*/ 	.short	0x0100
        /*026e*/ 	.byte	0x08
	.zero		1


	//   ....[2]....
        /*0270*/ 	.word	0x000002e0
        /*0274*/ 	.word	0x000000ff
        /*0278*/ 	.word	0x00000010
        /*027c*/ 	.short	0x0100
        /*027e*/ 	.byte	0x08
	.zero		1


	//   ....[3]....
        /*0280*/ 	.word	0x000002f0
        /*0284*/ 	.word	0x000000ff
        /*0288*/ 	.word	0x00000018
        /*028c*/ 	.short	0x0100
        /*028e*/ 	.byte	0x08
	.zero		1


	//   ....[4]....
        /*0290*/ 	.word	0x00000300
        /*0294*/ 	.word	0x000000ff
        /*0298*/ 	.word	0x00000020
        /*029c*/ 	.short	0x0100
        /*029e*/ 	.byte	0x08
	.zero		1


	//   ....[5]....
        /*02a0*/ 	.word	0x00000310
        /*02a4*/ 	.word	0x000000ff
        /*02a8*/ 	.word	0x00000028
        /*02ac*/ 	.short	0x0100
        /*02ae*/ 	.byte	0x08
	.zero		1


	//   ....[6]....
        /*02b0*/ 	.word	0x00000810
        /*02b4*/ 	.word	0x000000ff
        /*02b8*/ 	.word	0x00000018
        /*02bc*/ 	.short	0x010a
        /*02be*/ 	.byte	0x29
	.zero		1


	//   ....[7]....
        /*02c0*/ 	.word	0x00000b90
        /*02c4*/ 	.word	0x000000ff
        /*02c8*/ 	.word	0x00000008
        /*02cc*/ 	.short	0x010a
        /*02ce*/ 	.byte	0x29
	.zero		1


	//   ....[8]....
        /*02d0*/ 	.word	0x00000e20
        /*02d4*/ 	.word	0x000000ff
        /*02d8*/ 	.word	0x00000018
        /*02dc*/ 	.short	0x010a
        /*02de*/ 	.byte	0x29
	.zero		1


	//   ....[9]....
        /*02e0*/ 	.word	0x00001010
        /*02e4*/ 	.word	0x000000ff
        /*02e8*/ 	.word	0x00000028
        /*02ec*/ 	.short	0x010a
        /*02ee*/ 	.byte	0x29
	.zero		1


	//   ....[10]....
        /*02f0*/ 	.word	0x00001260
        /*02f4*/ 	.word	0x000000ff
        /*02f8*/ 	.word	0x00000028
        /*02fc*/ 	.short	0x010a
        /*02fe*/ 	.byte	0x29
	.zero		1


	//   ....[11]....
        /*0300*/ 	.word	0x000014b0
        /*0304*/ 	.word	0x00000005
        /*0308*/ 	.word	0x00000028
        /*030c*/ 	.short	0x010a
        /*030e*/ 	.byte	0x3f
	.zero		1


	//   ....[12]....
        /*0310*/ 	.word	0x00002190
        /*0314*/ 	.word	0x000000ff
        /*0318*/ 	.word	0x00000000
        /*031c*/ 	.short	0x010a
        /*031e*/ 	.byte	0x04
	.zero		1


	//   ....[13]....
        /*0320*/ 	.word	0x000021b0
        /*0324*/ 	.word	0x000000ff
        /*0328*/ 	.word	0x00000010
        /*032c*/ 	.short	0x010a
        /*032e*/ 	.byte	0x04
	.zero		1


	//   ....[14]....
        /*0330*/ 	.word	0x000021d0
        /*0334*/ 	.word	0x000000ff
        /*0338*/ 	.word	0x00000010
        /*033c*/ 	.short	0x010a
        /*033e*/ 	.byte	0x04
	.zero		1


	//   ....[15]....
        /*0340*/ 	.word	0x00003db0
        /*0344*/ 	.word	0x000000ff
        /*0348*/ 	.word	0x00000018
        /*034c*/ 	.short	0x0101
        /*034e*/ 	.byte	0x04
	.zero		1


	//   ....[16]....
        /*0350*/ 	.word	0x00004330
        /*0354*/ 	.word	0x000000ff
        /*0358*/ 	.word	0x00000010
        /*035c*/ 	.short	0x010a
        /*035e*/ 	.byte	0x04
	.zero		1


	//   ....[17]....
        /*0360*/ 	.word	0x00004360
        /*0364*/ 	.word	0x000000ff
        /*0368*/ 	.word	0x00000010
        /*036c*/ 	.short	0x010a
        /*036e*/ 	.byte	0x04
	.zero		1


	//   ....[18]....
        /*0370*/ 	.word	0x00004540
        /*0374*/ 	.word	0x000000ff
        /*0378*/ 	.word	0x00000020
        /*037c*/ 	.short	0x010a
        /*037e*/ 	.byte	0x04
	.zero		1


	//   ....[19]....
        /*0380*/ 	.word	0x00004560
        /*0384*/ 	.word	0x000000ff
        /*0388*/ 	.word	0x00000020
        /*038c*/ 	.short	0x010a
        /*038e*/ 	.byte	0x04
	.zero		1


	//   ....[20]....
        /*0390*/ 	.word	0x000058e0
        /*0394*/ 	.word	0x000000ff
        /*0398*/ 	.word	0x00000018
        /*039c*/ 	.short	0x0101
        /*039e*/ 	.byte	0x04
	.zero		1


	//   ....[21]....
        /*03a0*/ 	.word	0x00005ba0
        /*03a4*/ 	.word	0x000000ff
        /*03a8*/ 	.word	0x00000028
        /*03ac*/ 	.short	0x0101
        /*03ae*/ 	.byte	0x04
	.zero		1


	//   ....[22]....
        /*03b0*/ 	.word	0x00006820
        /*03b4*/ 	.word	0x000000ff
        /*03b8*/ 	.word	0x00000010
        /*03bc*/ 	.short	0x010a
        /*03be*/ 	.byte	0x04
	.zero		1


	//   ....[23]....
        /*03c0*/ 	.word	0x00006880
        /*03c4*/ 	.word	0x00000019
        /*03c8*/ 	.word	0x00000010
        /*03cc*/ 	.short	0x010a
        /*03ce*/ 	.byte	0x3f
	.zero		1


	//   ....[24]....
        /*03d0*/ 	.word	0x00006a80
        /*03d4*/ 	.word	0x000000ff
        /*03d8*/ 	.word	0x00000020
        /*03dc*/ 	.short	0x010a
        /*03de*/ 	.byte	0x04
	.zero		1


	//   ....[25]....
        /*03e0*/ 	.word	0x00006aa0
        /*03e4*/ 	.word	0x000000ff
        /*03e8*/ 	.word	0x00000020
        /*03ec*/ 	.short	0x010a
        /*03ee*/ 	.byte	0x04
	.zero		1


	//   ....[26]....
        /*03f0*/ 	.word	0x00007e20
        /*03f4*/ 	.word	0x000000ff
        /*03f8*/ 	.word	0x00000018
        /*03fc*/ 	.short	0x0101
        /*03fe*/ 	.byte	0x04
	.zero		1


	//   ....[27]....
        /*0400*/ 	.word	0x000080e0
        /*0404*/ 	.word	0x000000ff
        /*0408*/ 	.word	0x00000028
        /*040c*/ 	.short	0x0101
        /*040e*/ 	.byte	0x04
	.zero		1


	//   ....[28]....
        /*0410*/ 	.word	0x00008ce0
        /*0414*/ 	.word	0x000000ff
        /*0418*/ 	.word	0x00000008
        /*041c*/ 	.short	0x0101
        /*041e*/ 	.byte	0x04
	.zero		1


	//   ....[29]....
        /*0420*/ 	.word	0x00008cf0
        /*0424*/ 	.word	0x000000ff
        /*0428*/ 	.word	0x00000020
        /*042c*/ 	.short	0x010a
        /*042e*/ 	.byte	0x04
	.zero		1


	//   ....[30]....
        /*0430*/ 	.word	0x00008d10
        /*0434*/ 	.word	0x000000ff
        /*0438*/ 	.word	0x00000020
        /*043c*/ 	.short	0x010a
        /*043e*/ 	.byte	0x04
	.zero		1


	//   ....[31]....
        /*0440*/ 	.word	0x000093b0
        /*0444*/ 	.word	0x000000ff
        /*0448*/ 	.word	0x00000028
        /*044c*/ 	.short	0x0101
        /*044e*/ 	.byte	0x04
	.zero		1


	//   ....[32]....
        /*0450*/ 	.word	0x00009b40
        /*0454*/ 	.word	0x00000005
        /*0458*/ 	.word	0x00000018
        /*045c*/ 	.short	0x010a
        /*045e*/ 	.byte	0x3f
	.zero		1


	//   ....[33]....
        /*0460*/ 	.word	0x00009bc0
        /*0464*/ 	.word	0x00000005
        /*0468*/ 	.word	0x00000008
        /*046c*/ 	.short	0x010a
        /*046e*/ 	.byte	0x3f
	.zero		1


	//   ....[34]....
        /*0470*/ 	.word	0x00009c40
        /*0474*/ 	.word	0x00000007
        /*0478*/ 	.word	0x00000018
        /*047c*/ 	.short	0x010a
        /*047e*/ 	.byte	0x3f
	.zero		1


	//   ....[35]....
        /*0480*/ 	.word	0x00009cb0
        /*0484*/ 	.word	0x00000005
        /*0488*/ 	.word	0x00000028
        /*048c*/ 	.short	0x010a
        /*048e*/ 	.byte	0x3f
	.zero		1


	//   ....[36]....
        /*0490*/ 	.word	0x00009d20
        /*0494*/ 	.word	0x00000005
        /*0498*/ 	.word	0x00000028
        /*049c*/ 	.short	0x010a
        /*049e*/ 	.byte	0x3f
	.zero		1


	//   ....[37]....
        /*04a0*/ 	.word	0x00009d80
        /*04a4*/ 	.word	0x00000005
        /*04a8*/ 	.word	0x00000028
        /*04ac*/ 	.short	0x010a
        /*04ae*/ 	.byte	0x3f
	.zero		1


	//   ....[38]....
        /*04b0*/ 	.word	0x00009de0
        /*04b4*/ 	.word	0x00000005
        /*04b8*/ 	.word	0x00000000
        /*04bc*/ 	.short	0x010a
        /*04be*/ 	.byte	0x3f
	.zero		1


	//   ....[39]....
        /*04c0*/ 	.word	0x00009e40
        /*04c4*/ 	.word	0x00000005
        /*04c8*/ 	.word	0x00000010
        /*04cc*/ 	.short	0x010a
        /*04ce*/ 	.byte	0x3f
	.zero		1


	//   ....[40]....
        /*04d0*/ 	.word	0x00009eb0
        /*04d4*/ 	.word	0x00000019
        /*04d8*/ 	.word	0x00000010
        /*04dc*/ 	.short	0x010a
        /*04de*/ 	.byte	0x3f
	.zero		1


	//   ....[41]....
        /*04e0*/ 	.word	0x00009f20
        /*04e4*/ 	.word	0x00000091
        /*04e8*/ 	.word	0x00000020
        /*04ec*/ 	.short	0x010a
        /*04ee*/ 	.byte	0x3f
	.zero		1


	//   ....[42]....
        /*04f0*/ 	.word	0x00009f90
        /*04f4*/ 	.word	0x00000019
        /*04f8*/ 	.word	0x00000010
        /*04fc*/ 	.short	0x010a
        /*04fe*/ 	.byte	0x3f
	.zero		1


	//   ....[43]....
        /*0500*/ 	.word	0x0000a000
        /*0504*/ 	.word	0x00000091
        /*0508*/ 	.word	0x00000020
        /*050c*/ 	.short	0x010a
        /*050e*/ 	.byte	0x3f
	.zero		1


	//   ....[44]....
        /*0510*/ 	.word	0x0000a070
        /*0514*/ 	.word	0x00000005
        /*0518*/ 	.word	0x00000020
        /*051c*/ 	.short	0x010a
        /*051e*/ 	.byte	0x3f
	.zero		1


	//----- nvinfo : EIATTR_NUM_MBARRIERS
	.align		4
.L_59:
        /*0520*/ 	.byte	0x03, 0x38
        /*0522*/ 	.short	0x0006


	//----- nvinfo : EIATTR_EXIT_INSTR_OFFSETS
	.align		4
        /*0524*/ 	.byte	0x04, 0x1c
        /*0526*/ 	.short	(.L_61 - .L_60)


	//   ....[0]....
.L_60:
        /*0528*/ 	.word	0x00000430


	//   ....[1]....
        /*052c*/ 	.word	0x000014e0


	//   ....[2]....
        /*0530*/ 	.word	0x00001510


	//   ....[3]....
        /*0534*/ 	.word	0x00002180


	//   ....[4]....
        /*0538*/ 	.word	0x000099c0


	//   ....[5]....
        /*053c*/ 	.word	0x00009b00


	//----- nvinfo : EIATTR_REQNTID
	.align		4
.L_61:
        /*0540*/ 	.byte	0x04, 0x10
        /*0542*/ 	.short	(.L_63 - .L_62)
.L_62:
        /*0544*/ 	.word	0x00000180
        /*0548*/ 	.word	0x00000001
        /*054c*/ 	.word	0x00000001


	//----- nvinfo : EIATTR_CBANK_PARAM_SIZE
	.align		4
.L_63:
        /*0550*/ 	.byte	0x03, 0x19
        /*0552*/ 	.short	0x02cc


	//----- nvinfo : EIATTR_PARAM_CBANK
	.align		4
        /*0554*/ 	.byte	0x04, 0x0a
        /*0556*/ 	.short	(.L_65 - .L_64)
	.align		4
.L_64:
        /*0558*/ 	.word	index@(.nv.constant0.kernel_cutlass_kernel_flash_attncuteflash_fwd_sm90FlashAttentionForwardSm90_object_at__tensor0000o1961211101213_tensor0000o9611101213_tensor0000o9611101213_tensor0000o1961211101213_tensor_0)
        /*055c*/ 	.short	0x0210
        /*055e*/ 	.short	0x02cc


	//----- nvinfo : EIATTR_SW_WAR
	.align		4
.L_65:
        /*0560*/ 	.byte	0x04, 0x36
        /*0562*/ 	.short	(.L_67 - .L_66)
.L_66:
        /*0564*/ 	.word	0x00000008
.L_67:


//--------------------- .nv.callgraph             --------------------------
	.section	.nv.callgraph,"",@"SHT_CUDA_CALLGRAPH"
	.align	4
	.sectionentsize	8
	.align		4
        /*0000*/ 	.word	0x00000000
	.align		4
        /*0004*/ 	.word	0xffffffff
	.align		4
        /*0008*/ 	.word	0x00000000
	.align		4
        /*000c*/ 	.word	0xfffffffe
	.align		4
        /*0010*/ 	.word	0x00000000
	.align		4
        /*0014*/ 	.word	0xfffffffd
	.align		4
        /*0018*/ 	.word	0x00000000
	.align		4
        /*001c*/ 	.word	0xfffffffc


//--------------------- .text.kernel_cutlass_kernel_flash_attncuteflash_fwd_sm90FlashAttentionForwardSm90_object_at__tensor0000o1961211101213_tensor0000o9611101213_tensor0000o9611101213_tensor0000o1961211101213_tensor_0 --------------------------
	.section	.text.kernel_cutlass_kernel_flash_attncuteflash_fwd_sm90FlashAttentionForwardSm90_object_at__tensor0000o1961211101213_tensor0000o9611101213_tensor0000o9611101213_tensor0000o1961211101213_tensor_0,"ax",@progbits
	.sectionflags	@"SHF_BARRIERS=16"
	.align	128
        .global         kernel_cutlass_kernel_flash_attncuteflash_fwd_sm90FlashAttentionForwardSm90_object_at__tensor0000o1961211101213_tensor0000o9611101213_tensor0000o9611101213_tensor0000o1961211101213_tensor_0
        .type           kernel_cutlass_kernel_flash_attncuteflash_fwd_sm90FlashAttentionForwardSm90_object_at__tensor0000o1961211101213_tensor0000o9611101213_tensor0000o9611101213_tensor0000o1961211101213_tensor_0,@function
        .size           kernel_cutlass_kernel_flash_attncuteflash_fwd_sm90FlashAttentionForwardSm90_object_at__tensor0000o1961211101213_tensor0000o9611101213_tensor0000o9611101213_tensor0000o1961211101213_tensor_0,(.L_x_46 - kernel_cutlass_kernel_flash_attncuteflash_fwd_sm90FlashAttentionForwardSm90_object_at__tensor0000o1961211101213_tensor0000o9611101213_tensor0000o9611101213_tensor0000o1961211101213_tensor_0)
        .other          kernel_cutlass_kernel_flash_attncuteflash_fwd_sm90FlashAttentionForwardSm90_object_at__tensor0000o1961211101213_tensor0000o9611101213_tensor0000o9611101213_tensor0000o1961211101213_tensor_0,@"STO_CUDA_ENTRY STV_DEFAULT"
kernel_cutlass_kernel_flash_attncuteflash_fwd_sm90FlashAttentionForwardSm90_object_at__tensor0000o1961211101213_tensor0000o9611101213_tensor0000o9611101213_tensor0000o1961211101213_tensor_0:
.text.kernel_cutlass_kernel_flash_attncuteflash_fwd_sm90FlashAttentionForwardSm90_object_at__tensor0000o1961211101213_tensor0000o9611101213_tensor0000o9611101213_tensor0000o1961211101213_tensor_0:
[----:B------:R-:W1:Y:S01]  /*0000*/  LDC R1, c[0x0][0x28] ;  /* 0x00000a00ff017b82 */ /* 0x000e620000000800 */
[----:B------:R-:W2:Y:S02]  /*0010*/  S2R R13, SR_TID.X ;  /* 0x00000000000d7919 */ /* 0x000ea40000002100 */
[----:B--2---:R-:W-:-:S04]  /*0020*/  SHF.R.U32.HI R0, RZ, 0x5, R13 ;  /* 0x00000005ff007819 */ /* 0x004fc8000001160d */
[----:B------:R-:W-:-:S13]  /*0030*/  ISETP.NE.AND P0, PT, R0, RZ, PT ;  /* 0x000000ff0000720c */ /* 0x000fda0003f05270 */
[----:B-1----:R-:W-:Y:S05]  /*0040*/  @P0 BRA `(.L_x_0) ;  /* 0x0000000000700947 */ /* 0x002fea0003800000 */
[----:B------:R-:W1:Y:S01]  /*0050*/  S2UR UR8, SR_CgaCtaId ;  /* 0x00000000000879c3 */ /* 0x000e620000008800 */
[----:B------:R-:W-:Y:S01]  /*0060*/  ULDC.64 UR10, c[0x0][0x198] ;  /* 0x00006600000a7ab9 */ /* 0x000fe20000000a00 */
[----:B------:R-:W-:Y:S01]  /*0070*/  UMOV UR4, 0x400 ;  /* 0x0000040000047882 */ /* 0x000fe20000000000 */
[----:B------:R-:W-:Y:S02]  /*0080*/  UIADD3 UR12, UP0, UR10, 0x70, URZ ;  /* 0x000000700a0c7890 */ /* 0x000fe4000ff1e03f */
[----:B------:R-:W-:Y:S02]  /*0090*/  UIADD3 UR14, UP1, UR10, 0xf0, URZ ;  /* 0x000000f00a0e7890 */ /* 0x000fe4000ff3e03f */
[----:B------:R-:W-:Y:S01]  /*00a0*/  UIADD3 UR16, UP2, UR10, 0x170, URZ ;  /* 0x000001700a107890 */ /* 0x000fe2000ff5e03f */
[----:B------:R-:W-:Y:S01]  /*00b0*/  UMOV UR5, 0x1 ;  /* 0x0000000100057882 */ /* 0x000fe20000000000 */
[----:B------:R-:W-:Y:S01]  /*00c0*/  UIADD3 UR10, UP3, UR10, 0x1f0, URZ ;  /* 0x000001f00a0a7890 */ /* 0x000fe2000ff7e03f */
[----:B------:R-:W-:Y:S01]  /*00d0*/  UMOV UR6, 0x8 ;  /* 0x0000000800067882 */ /* 0x000fe20000000000 */
[----:B------:R-:W-:-:S02]  /*00e0*/  UIADD3.X UR13, URZ, UR11, URZ, UP0, !UPT ;  /* 0x0000000b3f0d7290 */ /* 0x000fc400087fe43f */
[----:B------:R-:W-:-:S04]  /*00f0*/  UIADD3 UR6, -UR6, 0x100000, URZ ;  /* 0x0010000006067890 */ /* 0x000fc8000fffe13f */
[----:B------:R-:W-:Y:S02]  /*0100*/  USHF.L.U32 UR7, UR6, 0xb, URZ ;  /* 0x0000000b06077899 */ /* 0x000fe4000800063f */
[----:B------:R-:W-:Y:S02]  /*0110*/  USHF.L.U32 UR6, UR6, 0x1, URZ ;  /* 0x0000000106067899 */ /* 0x000fe4000800063f */
[----:B------:R-:W-:Y:S02]  /*0120*/  UIADD3.X UR15, URZ, UR11, URZ, UP1, !UPT ;  /* 0x0000000b3f0f7290 */ /* 0x000fe40008ffe43f */
[----:B------:R-:W-:Y:S02]  /*0130*/  UIADD3.X UR17, URZ, UR11, URZ, UP2, !UPT ;  /* 0x0000000b3f117290 */ /* 0x000fe400097fe43f */
[----:B------:R-:W-:Y:S01]  /*0140*/  UIADD3.X UR11, URZ, UR11, URZ, UP3, !UPT ;  /* 0x0000000b3f0b7290 */ /* 0x000fe20009ffe43f */
[----:B------:R2:W-:Y:S01]  /*0150*/  UTMACCTL.PF [UR12] ;  /* 0x000000000c0079b9 */ /* 0x0005e20008040000 */
[----:B-1----:R-:W-:-:S02]  /*0160*/  ULEA UR8, UR8, UR4, 0x18 ;  /* 0x0000000408087291 */ /* 0x002fc4000f8ec03f */
[----:B------:R-:W-:-:S04]  /*0170*/  UIADD3 UR4, -UR5, 0x100000, URZ ;  /* 0x0010000005047890 */ /* 0x000fc8000fffe13f */
[----:B------:R-:W-:Y:S02]  /*0180*/  USHF.L.U32 UR5, UR4, 0xb, URZ ;  /* 0x0000000b04057899 */ /* 0x000fe4000800063f */
[----:B------:R-:W-:Y:S01]  /*0190*/  USHF.L.U32 UR4, UR4, 0x1, URZ ;  /* 0x0000000104047899 */ /* 0x000fe2000800063f */
[----:B------:R2:W-:Y:S01]  /*01a0*/  UTMACCTL.PF [UR14] ;  /* 0x000000000e0079b9 */ /* 0x0005e20008040000 */
[----:B------:R2:W-:Y:S01]  /*01b0*/  UTMACCTL.PF [UR16] ;  /* 0x00000000100079b9 */ /* 0x0005e20008040000 */
[----:B------:R2:W-:Y:S01]  /*01c0*/  UTMACCTL.PF [UR10] ;  /* 0x000000000a0079b9 */ /* 0x0005e20008040000 */
[----:B------:R-:W1:Y:S08]  /*01d0*/  FENCE.VIEW.ASYNC.S ;  /* 0x00000000000073c6 */ /* 0x000e700000000000 */
[----:B-1----:R2:W1:Y:S01]  /*01e0*/  SYNCS.EXCH.64 URZ, [UR8], UR4 ;  /* 0x00000004083f75b2 */ /* 0x0024620008000100 */
[----:B------:R2:W3:Y:S02]  /*01f0*/  SYNCS.EXCH.64 URZ, [UR8+0x8], UR6 ;  /* 0x00000806083f75b2 */ /* 0x0004e40008000100 */
[----:B--2---:R-:W-:Y:S01]  /*0200*/  NOP ;  /* 0x0000000000007918 */ /* 0x004fe20000000000 */
.L_x_0:
[----:B------:R-:W-:Y:S05]  /*0210*/  @P0 BRA `(.L_x_1) ;  /* 0x0000000000440947 */ /* 0x000fea0003800000 */
[----:B------:R-:W2:Y:S01]  /*0220*/  S2UR UR5, SR_CgaCtaId ;  /* 0x00000000000579c3 */ /* 0x000ea20000008800 */
[----:B------:R-:W-:Y:S01]  /*0230*/  UMOV UR4, 0x400 ;  /* 0x0000040000047882 */ /* 0x000fe20000000000 */
[----:B------:R-:W-:Y:S01]  /*0240*/  UMOV UR6, 0x1 ;  /* 0x0000000100067882 */ /* 0x000fe20000000000 */
[----:B------:R-:W-:Y:S01]  /*0250*/  UMOV UR7, 0x8 ;  /* 0x0000000800077882 */ /* 0x000fe20000000000 */
[----:B--2---:R-:W-:Y:S02]  /*0260*/  ULEA UR8, UR5, UR4, 0x18 ;  /* 0x0000000405087291 */ /* 0x004fe4000f8ec03f */
[----:B------:R-:W-:-:S04]  /*0270*/  UIADD3 UR4, -UR6, 0x100000, URZ ;  /* 0x0010000006047890 */ /* 0x000fc8000fffe13f */
[----:B------:R-:W-:Y:S02]  /*0280*/  USHF.L.U32 UR5, UR4, 0xb, URZ ;  /* 0x0000000b04057899 */ /* 0x000fe4000800063f */
[----:B------:R-:W-:Y:S02]  /*0290*/  USHF.L.U32 UR4, UR4, 0x1, URZ ;  /* 0x0000000104047899 */ /* 0x000fe4000800063f */
[----:B------:R-:W-:-:S04]  /*02a0*/  UIADD3 UR6, -UR7, 0x100000, URZ ;  /* 0x0010000007067890 */ /* 0x000fc8000fffe13f */
[----:B------:R-:W-:Y:S02]  /*02b0*/  USHF.L.U32 UR7, UR6, 0xb, URZ ;  /* 0x0000000b06077899 */ /* 0x000fe4000800063f */
[----:B------:R-:W-:Y:S01]  /*02c0*/  USHF.L.U32 UR6, UR6, 0x1, URZ ;  /* 0x0000000106067899 */ /* 0x000fe2000800063f */
[----:B------:R-:W2:Y:S03]  /*02d0*/  FENCE.VIEW.ASYNC.S ;  /* 0x00000000000073c6 */ /* 0x000ea60000000000 */
[----:B--2---:R2:W4:Y:S08]  /*02e0*/  SYNCS.EXCH.64 URZ, [UR8+0x10], UR4 ;  /* 0x00001004083f75b2 */ /* 0x0045300008000100 */
[----:B------:R2:W5:Y:S01]  /*02f0*/  SYNCS.EXCH.64 URZ, [UR8+0x18], UR6 ;  /* 0x00001806083f75b2 */ /* 0x0005620008000100 */
[----:B------:R2:W3:Y:S01]  /*0300*/  SYNCS.EXCH.64 URZ, [UR8+0x20], UR4 ;  /* 0x00002004083f75b2 */ /* 0x0004e20008000100 */
[----:B------:R2:W1:Y:S01]  /*0310*/  SYNCS.EXCH.64 URZ, [UR8+0x28], UR6 ;  /* 0x00002806083f75b2 */ /* 0x0004620008000100 */
[----:B------:R-:W-:Y:S01]  /*0320*/  NOP ;  /* 0x0000000000007918 */ /* 0x000fe20000000000 */
.L_x_1:
[----:B------:R-:W-:Y:S01]  /*0330*/  ISETP.GT.AND P0, PT, R0, 0x3, PT ;  /* 0x000000030000780c */ /* 0x000fe20003f04270 */
[----:B------:R-:W-:Y:S01]  /*0340*/  NOP ;  /* 0x0000000000007918 */ /* 0x000fe20000000000 */
[----:B--2---:R-:W-:Y:S01]  /*0350*/  ULDC.U8 UR5, c[0x0][0x4a4] ;  /* 0x0001290000057ab9 */ /* 0x004fe20000000000 */
[----:B------:R-:W-:Y:S01]  /*0360*/  ULDC.U8 UR12, c[0x0][0x4a5] ;  /* 0x00012940000c7ab9 */ /* 0x000fe20000000000 */
[----:B------:R-:W-:Y:S01]  /*0370*/  ULDC.U8 UR7, c[0x0][0x4b0] ;  /* 0x00012c0000077ab9 */ /* 0x000fe20000000000 */
[----:B------:R-:W-:Y:S01]  /*0380*/  ULDC.U8 UR8, c[0x0][0x4b1] ;  /* 0x00012c4000087ab9 */ /* 0x000fe20000000000 */
[----:B------:R-:W-:Y:S01]  /*0390*/  ULDC.U8 UR11, c[0x0][0x4bd] ;  /* 0x00012f40000b7ab9 */ /* 0x000fe20000000000 */
[----:B------:R-:W-:Y:S01]  /*03a0*/  ULDC.U8 UR9, c[0x0][0x4c8] ;  /* 0x0001320000097ab9 */ /* 0x000fe20000000000 */
[----:B------:R-:W-:Y:S01]  /*03b0*/  ULDC.U8 UR10, c[0x0][0x4c9] ;  /* 0x00013240000a7ab9 */ /* 0x000fe20000000000 */
[----:B------:R-:W-:Y:S01]  /*03c0*/  ULDC.U8 UR13, c[0x0][0x4bc] ;  /* 0x00012f00000d7ab9 */ /* 0x000fe20000000000 */
[----:B------:R-:W-:Y:S01]  /*03d0*/  LOP3.LUT R2, R13, 0x1f, RZ, 0xc0, !PT ;  /* 0x0000001f0d027812 */ /* 0x000fe200078ec0ff */
[----:B-1-345:R-:W-:Y:S06]  /*03e0*/  BAR.SYNC.DEFER_BLOCKING 0x0 ;  /* 0x0000000000007b1d */ /* 0x03afec0000010000 */
[----:B------:R-:W-:Y:S05]  /*03f0*/  @P0 BRA `(.L_x_2) ;  /* 0x0000001000480947 */ /* 0x000fea0003800000 */
[----:B------:R-:W-:-:S08]  /*0400*/  NOP ;  /* 0x0000000000007918 */ /* 0x000fd00000000000 */
[----:B------:R-:W1:-:S00]  /*0410*/  USETMAXREG.DEALLOC.CTAPOOL 0x18 ;  /* 0x00000018000079c8 */ /* 0x000e4000080e0500 */
[----:B-1----:R-:W-:-:S13]  /*0420*/  LOP3.LUT P0, RZ, R0, 0x3, RZ, 0xc0, !PT ;  /* 0x0000000300ff7812 */ /* 0x002fda000780c0ff */
[----:B------:R-:W-:Y:S05]  /*0430*/  @P0 EXIT ;  /* 0x000000000000094d */ /* 0x000fea0003800000 */
[----:B------:R-:W1:Y:S01]  /*0440*/  S2UR UR20, SR_CTAID.X ;  /* 0x00000000001479c3 */ /* 0x000e620000002500 */
[----:B------:R-:W-:Y:S01]  /*0450*/  ULDC UR14, c[0x0][0x4b8] ;  /* 0x00012e00000e7ab9 */ /* 0x000fe20000000800 */
[----:B------:R-:W-:Y:S01]  /*0460*/  ULDC.64 UR18, c[0x0][0x4a8] ;  /* 0x00012a0000127ab9 */ /* 0x000fe20000000a00 */
[----:B------:R-:W-:-:S05]  /*0470*/  IMAD.MOV.U32 R2, RZ, RZ, 0x1 ;  /* 0x00000001ff027424 */ /* 0x000fca00078e00ff */
[----:B------:R-:W2:Y:S01]  /*0480*/  LDC R0, c[0x0][0x488] ;  /* 0x00012200ff007b82 */ /* 0x000ea20000000800 */
[----:B-1----:R-:W-:-:S04]  /*0490*/  UIMAD.WIDE.U32 UR14, UR20, UR14, URZ ;  /* 0x0000000e140e72a5 */ /* 0x002fc8000f8e003f */
[----:B------:R-:W-:-:S04]  /*04a0*/  UIADD3 UR4, -UR15, UR20, URZ ;  /* 0x000000140f047290 */ /* 0x000fc8000fffe13f */
[----:B------:R-:W-:Y:S01]  /*04b0*/  USHF.R.U32.HI UR4, URZ, UR13, UR4 ;  /* 0x0000000d3f047299 */ /* 0x000fe20008011604 */
[----:B--2---:R-:W-:-:S03]  /*04c0*/  ISETP.LE.AND P0, PT, R0, UR20, PT ;  /* 0x0000001400007c0c */ /* 0x004fc6000bf03270 */
[----:B------:R-:W-:-:S04]  /*04d0*/  UIADD3 UR4, UR15, UR4, URZ ;  /* 0x000000040f047290 */ /* 0x000fc8000fffe03f */
[----:B------:R-:W-:-:S03]  /*04e0*/  USHF.R.U32.HI UR6, URZ, UR11, UR4 ;  /* 0x0000000b3f067299 */ /* 0x000fc60008011604 */
[----:B------:R-:W-:Y:S01]  /*04f0*/  ULDC UR4, c[0x0][0x4cc] ;  /* 0x0001330000047ab9 */ /* 0x000fe20000000800 */
[----:B------:R-:W-:Y:S02]  /*0500*/  UIADD3 UR16, -UR6, URZ, URZ ;  /* 0x0000003f06107290 */ /* 0x000fe4000fffe13f */
[----:B------:R-:W-:-:S03]  /*0510*/  UISETP.GE.AND UP0, UPT, UR6, UR4, UPT ;  /* 0x000000040600728c */ /* 0x000fc6000bf06270 */
[----:B------:R-:W-:Y:S02]  /*0520*/  ULDC UR4, c[0x0][0x4b4] ;  /* 0x00012d0000047ab9 */ /* 0x000fe40000000800 */
[----:B------:R-:W-:Y:S02]  /*0530*/  UIMAD UR16, UR16, UR4, UR20 ;  /* 0x00000004101072a4 */ /* 0x000fe4000f8e0214 */
[----:B------:R-:W-:-:S04]  /*0540*/  USEL UR4, UR7, UR9, !UP0 ;  /* 0x0000000907047287 */ /* 0x000fc8000c000000 */
[----:B------:R-:W-:Y:S01]  /*0550*/  @UP0 ULDC UR19, c[0x0][0x4c4] ;  /* 0x0001310000130ab9 */ /* 0x000fe20000000800 */
[----:B------:R-:W-:Y:S02]  /*0560*/  ULOP3.LUT UR17, UR4, 0xff, URZ, 0xc0, !UPT ;  /* 0x000000ff04117892 */ /* 0x000fe4000f8ec03f */
[----:B------:R-:W-:Y:S02]  /*0570*/  UIMAD.WIDE.U32 UR14, UR16, UR19, URZ ;  /* 0x00000013100e72a5 */ /* 0x000fe4000f8e003f */
[----:B------:R-:W-:Y:S02]  /*0580*/  USEL UR4, UR8, UR10, !UP0 ;  /* 0x0000000a08047287 */ /* 0x000fe4000c000000 */
[----:B------:R-:W-:Y:S02]  /*0590*/  UIADD3 UR14, UR16, -UR15, URZ ;  /* 0x8000000f100e7290 */ /* 0x000fe4000fffe03f */
[----:B------:R-:W-:Y:S02]  /*05a0*/  ULOP3.LUT UR4, UR4, 0xff, URZ, 0xc0, !UPT ;  /* 0x000000ff04047892 */ /* 0x000fe4000f8ec03f */
[----:B------:R-:W-:Y:S01]  /*05b0*/  USHF.R.U32.HI UR14, URZ, UR17, UR14 ;  /* 0x000000113f0e7299 */ /* 0x000fe2000801160e */
[----:B------:R-:W-:-:S03]  /*05c0*/  @UP0 ULDC UR18, c[0x0][0x4c0] ;  /* 0x0001300000120ab9 */ /* 0x000fc60000000800 */
[----:B------:R-:W-:-:S04]  /*05d0*/  UIADD3 UR14, UR15, UR14, URZ ;  /* 0x0000000e0f0e7290 */ /* 0x000fc8000fffe03f */
[----:B------:R-:W-:-:S04]  /*05e0*/  USHF.R.U32.HI UR4, URZ, UR4, UR14 ;  /* 0x000000043f047299 */ /* 0x000fc8000801160e */
[----:B------:R-:W-:-:S04]  /*05f0*/  UIADD3 UR14, -UR4, URZ, URZ ;  /* 0x0000003f040e7290 */ /* 0x000fc8000fffe13f */
[----:B------:R-:W-:-:S03]  /*0600*/  UIMAD UR18, UR18, UR14, UR16 ;  /* 0x0000000e121272a4 */ /* 0x000fc6000f8e0210 */
[----:B------:R-:W-:Y:S01]  /*0610*/  ULDC.64 UR16, c[0x0][0x498] ;  /* 0x0001260000107ab9 */ /* 0x000fe20000000a00 */
[----:B------:R-:W-:Y:S01]  /*0620*/  ULDC UR14, c[0x0][0x4a0] ;  /* 0x00012800000e7ab9 */ /* 0x000fe20000000800 */
[----:B------:R-:W-:-:S04]  /*0630*/  UIMAD UR18, UR6, UR16, UR18 ;  /* 0x00000010061272a4 */ /* 0x000fc8000f8e0212 */
[----:B------:R-:W-:-:S04]  /*0640*/  UIMAD.WIDE.U32 UR14, UR18, UR14, URZ ;  /* 0x0000000e120e72a5 */ /* 0x000fc8000f8e003f */
[----:B------:R-:W-:-:S04]  /*0650*/  UIADD3 UR6, UR18, -UR15, URZ ;  /* 0x8000000f12067290 */ /* 0x000fc8000fffe03f */
[----:B------:R-:W-:-:S04]  /*0660*/  USHF.R.U32.HI UR6, URZ, UR5, UR6 ;  /* 0x000000053f067299 */ /* 0x000fc80008011606 */
[----:B------:R-:W-:-:S04]  /*0670*/  UIADD3 UR6, UR15, UR6, URZ ;  /* 0x000000060f067290 */ /* 0x000fc8000fffe03f */
[----:B------:R-:W-:-:S04]  /*0680*/  USHF.R.U32.HI UR29, URZ, UR12, UR6 ;  /* 0x0000000c3f1d7299 */ /* 0x000fc80008011606 */
[----:B------:R-:W-:-:S04]  /*0690*/  UIADD3 UR28, -UR29, URZ, URZ ;  /* 0x0000003f1d1c7290 */ /* 0x000fc8000fffe13f */
[----:B------:R-:W-:Y:S01]  /*06a0*/  UIMAD UR28, UR28, UR17, UR18 ;  /* 0x000000111c1c72a4 */ /* 0x000fe2000f8e0212 */
[----:B------:R-:W-:Y:S11]  /*06b0*/  @P0 BRA `(.L_x_3) ;  /* 0x0000000c006c0947 */ /* 0x000ff60003800000 */
[----:B------:R-:W1:Y:S01]  /*06c0*/  S2UR UR5, SR_CgaCtaId ;  /* 0x00000000000579c3 */ /* 0x000e620000008800 */
[----:B------:R-:W-:Y:S01]  /*06d0*/  UMOV UR41, 0x400 ;  /* 0x0000040000297882 */ /* 0x000fe20000000000 */
[----:B------:R-:W-:Y:S01]  /*06e0*/  IMAD.MOV.U32 R0, RZ, RZ, -0x80000000 ;  /* 0x80000000ff007424 */ /* 0x000fe200078e00ff */
[----:B------:R-:W-:Y:S01]  /*06f0*/  ULDC UR23, c[0x0][0x48c] ;  /* 0x0001230000177ab9 */ /* 0x000fe20000000800 */
[----:B------:R-:W-:Y:S01]  /*0700*/  ULDC UR13, c[0x0][0x21c] ;  /* 0x00008700000d7ab9 */ /* 0x000fe20000000800 */
[----:B------:R-:W-:Y:S01]  /*0710*/  ULDC UR10, c[0x0][0x210] ;  /* 0x00008400000a7ab9 */ /* 0x000fe20000000800 */
[----:B------:R-:W-:Y:S02]  /*0720*/  UIADD3 UR12, UR13, -0x1, URZ ;  /* 0xffffffff0d0c7890 */ /* 0x000fe4000fffe03f */
[----:B------:R-:W-:Y:S02]  /*0730*/  UIADD3 UR10, UR13, -UR10, URZ ;  /* 0x8000000a0d0a7290 */ /* 0x000fe4000fffe03f */
[----:B------:R-:W-:-:S02]  /*0740*/  USHF.R.S32.HI UR19, URZ, 0x1f, UR12 ;  /* 0x0000001f3f137899 */ /* 0x000fc4000801140c */
[----:B------:R-:W-:Y:S02]  /*0750*/  UIADD3 UR11, -UR13, URZ, URZ ;  /* 0x0000003f0d0b7290 */ /* 0x000fe4000fffe13f */
[----:B------:R-:W-:Y:S02]  /*0760*/  ULEA.HI UR19, UR19, UR12, URZ, 0x7 ;  /* 0x0000000c13137291 */ /* 0x000fe4000f8f383f */
[----:B------:R-:W-:Y:S02]  /*0770*/  USHF.R.S32.HI UR11, URZ, 0x1f, UR11 ;  /* 0x0000001f3f0b7899 */ /* 0x000fe4000801140b */
[----:B------:R-:W-:Y:S02]  /*0780*/  UISETP.GT.AND UP4, UPT, UR13, URZ, UPT ;  /* 0x0000003f0d00728c */ /* 0x000fe4000bf84270 */
[----:B------:R-:W-:Y:S01]  /*0790*/  ULEA.HI UR13, UR11, -UR13, URZ, 0x7 ;  /* 0x8000000d0b0d7291 */ /* 0x000fe2000f8f383f */
[----:B------:R-:W-:Y:S01]  /*07a0*/  UMOV UR24, 0x0 ;  /* 0x0000000000187882 */ /* 0x000fe20000000000 */
[----:B------:R-:W-:Y:S01]  /*07b0*/  UMOV UR25, 0x1 ;  /* 0x0000000100197882 */ /* 0x000fe20000000000 */
[----:B-1----:R-:W-:-:S02]  /*07c0*/  ULEA UR41, UR5, UR41, 0x18 ;  /* 0x0000002905297291 */ /* 0x002fc4000f8ec03f */
[----:B------:R-:W-:Y:S02]  /*07d0*/  UIADD3 UR5, -UR4, UR23, URZ ;  /* 0x0000001704057290 */ /* 0x000fe4000fffe13f */
[----:B------:R-:W-:Y:S02]  /*07e0*/  USHF.R.S32.HI UR13, URZ, 0x7, UR13 ;  /* 0x000000073f0d7899 */ /* 0x000fe4000801140d */
[----:B------:R-:W-:Y:S01]  /*07f0*/  ULEA UR5, UR5, UR10, 0x7 ;  /* 0x0000000a05057291 */ /* 0x000fe2000f8e383f */
[----:B------:R-:W-:Y:S02]  /*0800*/  ULDC.64 UR14, c[0x0][0x198] ;  /* 0x00006600000e7ab9 */ /* 0x000fe40000000a00 */
[----:B------:R-:W1:Y:S01]  /*0810*/  SYNCS.PHASECHK.TRANS64.TRYWAIT P0, [UR41+0x18], R0 ;  /* 0x00001800ff0075a7 */ /* 0x000e620008000169 */
[----:B------:R-:W-:Y:S02]  /*0820*/  UIADD3 UR20, -UR5, URZ, URZ ;  /* 0x0000003f05147290 */ /* 0x000fe4000fffe13f */
[----:B------:R-:W-:-:S02]  /*0830*/  UIADD3 UR10, UR5, -0x1, URZ ;  /* 0xffffffff050a7890 */ /* 0x000fc4000fffe03f */
[----:B------:R-:W-:Y:S02]  /*0840*/  USHF.R.S32.HI UR12, URZ, 0x1f, UR20 ;  /* 0x0000001f3f0c7899 */ /* 0x000fe40008011414 */
[----:B------:R-:W-:Y:S02]  /*0850*/  USHF.R.S32.HI UR11, URZ, 0x1f, UR10 ;  /* 0x0000001f3f0b7899 */ /* 0x000fe4000801140a */
[----:B------:R-:W-:Y:S02]  /*0860*/  ULEA.HI UR12, UR12, -UR5, URZ, 0x7 ;  /* 0x800000050c0c7291 */ /* 0x000fe4000f8f383f */
[----:B------:R-:W-:Y:S02]  /*0870*/  ULEA.HI UR11, UR11, UR10, URZ, 0x7 ;  /* 0x0000000a0b0b7291 */ /* 0x000fe4000f8f383f */
[----:B------:R-:W-:Y:S01]  /*0880*/  USHF.R.S32.HI UR12, URZ, 0x7, UR12 ;  /* 0x000000073f0c7899 */ /* 0x000fe2000801140c */
[----:B------:R-:W-:Y:S01]  /*0890*/  ULDC.64 UR8, c[0x0][0x198] ;  /* 0x0000660000087ab9 */ /* 0x000fe20000000a00 */
[----:B------:R-:W-:Y:S01]  /*08a0*/  ULDC.64 UR6, c[0x0][0x198] ;  /* 0x0000660000067ab9 */ /* 0x000fe20000000a00 */
[----:B------:R-:W-:-:S02]  /*08b0*/  @UP4 UIMAD.WIDE UR16, UR19, 0x2000000, UR24 ;  /* 0x02000000131048a5 */ /* 0x000fc4000f8e0218 */
[----:B------:R-:W-:Y:S02]  /*08c0*/  UIADD3 UR19, -UR13, URZ, URZ ;  /* 0x0000003f0d137290 */ /* 0x000fe4000fffe13f */
[----:B------:R-:W-:Y:S01]  /*08d0*/  UIADD3 UR22, -UR12, URZ, URZ ;  /* 0x0000003f0c167290 */ /* 0x000fe2000fffe13f */
[----:B------:R-:W-:Y:S01]  /*08e0*/  UMOV UR18, URZ ;  /* 0x0000003f00127c82 */ /* 0x000fe20008000000 */
[----:B------:R-:W-:Y:S02]  /*08f0*/  UIADD3 UR32, UP2, UR14, 0xf0, URZ ;  /* 0x000000f00e207890 */ /* 0x000fe4000ff5e03f */
[----:B------:R-:W-:Y:S02]  /*0900*/  UIADD3 UR26, UP1, UR8, 0xf0, URZ ;  /* 0x000000f0081a7890 */ /* 0x000fe4000ff3e03f */
[----:B------:R-:W-:Y:S02]  /*0910*/  UIADD3 UR30, UP0, UR6, 0xf0, URZ ;  /* 0x000000f0061e7890 */ /* 0x000fe4000ff1e03f */
[----:B------:R-:W-:-:S02]  /*0920*/  ULEA.HI.SX32 UR11, UR11, 0x1, 0x19 ;  /* 0x000000010b0b7891 */ /* 0x000fc4000f8fca3f */
[----:B------:R-:W-:Y:S01]  /*0930*/  UISETP.GT.AND UP3, UPT, UR5, URZ, UPT ;  /* 0x0000003f0500728c */ /* 0x000fe2000bf64270 */
[----:B------:R-:W-:Y:S01]  /*0940*/  UMOV UR20, UR28 ;  /* 0x0000001c00147c82 */ /* 0x000fe20008000000 */
[----:B------:R-:W-:Y:S01]  /*0950*/  UMOV UR21, UR29 ;  /* 0x0000001d00157c82 */ /* 0x000fe20008000000 */
[----:B------:R-:W-:Y:S01]  /*0960*/  UMOV UR10, 0x20 ;  /* 0x00000020000a7882 */ /* 0x000fe20000000000 */
[----:B------:R-:W-:Y:S01]  /*0970*/  UMOV UR12, UR28 ;  /* 0x0000001c000c7c82 */ /* 0x000fe20008000000 */
[----:B------:R-:W-:Y:S01]  /*0980*/  UMOV UR13, UR29 ;  /* 0x0000001d000d7c82 */ /* 0x000fe20008000000 */
[----:B-1----:R-:W-:Y:S05]  /*0990*/  @!P0 BRA `(.L_x_4) ;  /* 0x00000090005c8947 */ /* 0x002fea0003800000 */
.L_x_29:
[----:B------:R-:W-:Y:S01]  /*09a0*/  @!UP3 UMOV UR11, UR22 ;  /* 0x00000016000bbc82 */ /* 0x000fe20008000000 */
[----:B------:R-:W-:Y:S01]  /*09b0*/  @UP4 UMOV UR19, UR17 ;  /* 0x0000001100134c82 */ /* 0x000fe20008000000 */
[----:B------:R-:W-:Y:S01]  /*09c0*/  ELECT P0, URZ, PT ;  /* 0x00000000003f782f */ /* 0x000fe20003800000 */
[----:B------:R-:W-:Y:S02]  /*09d0*/  UISETP.LT.AND UP3, UPT, UR11, UR19, UPT ;  /* 0x000000130b00728c */ /* 0x000fe4000bf61270 */
[----:B------:R-:W-:Y:S02]  /*09e0*/  UIADD3.X UR33, URZ, UR15, URZ, UP2, !UPT ;  /* 0x0000000f3f217290 */ /* 0x000fe400097fe43f */
[----:B------:R-:W-:Y:S02]  /*09f0*/  USEL UR5, UR11, UR19, UP3 ;  /* 0x000000130b057287 */ /* 0x000fe40009800000 */
[----:B------:R-:W-:Y:S02]  /*0a00*/  UIADD3.X UR35, URZ, UR9, URZ, UP1, !UPT ;  /* 0x000000093f237290 */ /* 0x000fe40008ffe43f */
[----:B------:R-:W-:-:S02]  /*0a10*/  USHF.L.U32 UR22, UR5, 0x7, URZ ;  /* 0x0000000705167899 */ /* 0x000fc4000800063f */
[----:B------:R-:W-:Y:S02]  /*0a20*/  UIADD3 UR16, UR41, 0xc400, URZ ;  /* 0x0000c40029107890 */ /* 0x000fe4000fffe03f */
[----:B------:R-:W-:Y:S01]  /*0a30*/  @P0 IMAD.MOV.U32 R2, RZ, RZ, 0x6000 ;  /* 0x00006000ff020424 */ /* 0x000fe200078e00ff */
[----:B------:R-:W-:Y:S02]  /*0a40*/  UIADD3 UR17, UR41, 0x10, URZ ;  /* 0x0000001029117890 */ /* 0x000fe4000fffe03f */
[----:B------:R-:W-:Y:S01]  /*0a50*/  UIADD3 UR19, UR22, -0x80, URZ ;  /* 0xffffff8016137890 */ /* 0x000fe2000fffe03f */
[----:B------:R2:W-:Y:S01]  /*0a60*/  @P0 SYNCS.ARRIVE.TRANS64 RZ, [UR41+0x10], R2 ;  /* 0x00001002ffff09a7 */ /* 0x0005e20008000029 */
[----:B------:R-:W-:Y:S02]  /*0a70*/  UIADD3 UR8, UR41, 0xe400, URZ ;  /* 0x0000e40029087890 */ /* 0x000fe4000fffe03f */
[----:B------:R-:W-:Y:S02]  /*0a80*/  UIADD3 UR9, UR41, 0x10, URZ ;  /* 0x0000001029097890 */ /* 0x000fe4000fffe03f */
[----:B------:R-:W-:-:S02]  /*0a90*/  UIADD3.X UR31, URZ, UR7, URZ, UP0, !UPT ;  /* 0x000000073f1f7290 */ /* 0x000fc400087fe43f */
[----:B------:R-:W-:Y:S01]  /*0aa0*/  UIADD3 UR24, UR41, 0x10400, URZ ;  /* 0x0001040029187890 */ /* 0x000fe2000fffe03f */
[----:B------:R-:W-:Y:S01]  /*0ab0*/  UTMALDG.4D [UR16], [UR32], desc[URZ] ;  /* 0x00003f10200075b4 */ /* 0x000fe20008019000 */
[----:B------:R-:W-:Y:S01]  /*0ac0*/  UIADD3 UR25, UR41, 0x10, URZ ;  /* 0x0000001029197890 */ /* 0x000fe2000fffe03f */
[----:B------:R-:W-:Y:S01]  /*0ad0*/  UMOV UR34, UR26 ;  /* 0x0000001a00227c82 */ /* 0x000fe20008000000 */
[----:B------:R-:W-:Y:S01]  /*0ae0*/  UMOV UR11, UR19 ;  /* 0x00000013000b7c82 */ /* 0x000fe20008000000 */
[----:B------:R-:W-:Y:S01]  /*0af0*/  UMOV UR26, 0x40 ;  /* 0x00000040001a7882 */ /* 0x000fe20000000000 */
[----:B------:R-:W-:Y:S01]  /*0b00*/  UMOV UR27, UR19 ;  /* 0x00000013001b7c82 */ /* 0x000fe20008000000 */
[----:B------:R-:W-:Y:S01]  /*0b10*/  ULOP3.LUT UR4, URZ, UR4, URZ, 0x33, !UPT ;  /* 0x000000043f047292 */ /* 0x000fe2000f8e333f */
[----:B------:R3:W-:Y:S01]  /*0b20*/  UTMALDG.4D [UR8], [UR34], desc[URZ] ;  /* 0x00003f08220075b4 */ /* 0x0007e20008019000 */
[----:B------:R-:W-:Y:S01]  /*0b30*/  ULDC.64 UR6, c[0x0][0x198] ;  /* 0x0000660000067ab9 */ /* 0x000fe20000000a00 */
[----:B------:R-:W-:Y:S01]  /*0b40*/  ULDC.64 UR14, c[0x0][0x198] ;  /* 0x00006600000e7ab9 */ /* 0x000fe20000000a00 */
[----:B------:R-:W-:Y:S01]  /*0b50*/  UMOV UR42, URZ ;  /* 0x0000003f002a7c82 */ /* 0x000fe20008000000 */
[----:B------:R-:W-:Y:S01]  /*0b60*/  UMOV UR44, UR28 ;  /* 0x0000001c002c7c82 */ /* 0x000fe20008000000 */
[----:B------:R-:W-:Y:S01]  /*0b70*/  UMOV UR45, UR29 ;  /* 0x0000001d002d7c82 */ /* 0x000fe20008000000 */
[----:B------:R2:W-:Y:S01]  /*0b80*/  UTMALDG.4D [UR24], [UR30], desc[URZ] ;  /* 0x00003f181e0075b4 */ /* 0x0005e20008019000 */
[----:B------:R-:W4:Y:S01]  /*0b90*/  SYNCS.PHASECHK.TRANS64.TRYWAIT P0, [UR41+0x8], R0 ;  /* 0x00000800ff0075a7 */ /* 0x000f220008000169 */
[----:B---3--:R-:W-:Y:S01]  /*0ba0*/  ULDC.64 UR8, c[0x0][0x198] ;  /* 0x0000660000087ab9 */ /* 0x008fe20000000a00 */
[----:B------:R-:W-:Y:S01]  /*0bb0*/  UMOV UR10, 0x20 ;  /* 0x00000020000a7882 */ /* 0x000fe20000000000 */
[----:B--2-4-:R-:W-:Y:S05]  /*0bc0*/  @!P0 BRA `(.L_x_5) ;  /* 0x0000008c00f08947 */ /* 0x014fea0003800000 */
.L_x_30:
[----:B------:R-:W-:Y:S01]  /*0bd0*/  ELECT P0, URZ, PT ;  /* 0x00000000003f782f */ /* 0x000fe20003800000 */
[----:B------:R-:W-:Y:S02]  /*0be0*/  UIADD3 UR6, UP0, UR6, 0x70, URZ ;  /* 0x0000007006067890 */ /* 0x000fe4000ff1e03f */
[----:B------:R-:W-:Y:S02]  /*0bf0*/  UIADD3 UR4, UR4, UR23, URZ ;  /* 0x0000001704047290 */ /* 0x000fe4000fffe03f */
[----:B------:R-:W-:Y:S02]  /*0c00*/  UIADD3.X UR7, URZ, UR7, URZ, UP0, !UPT ;  /* 0x000000073f077290 */ /* 0x000fe400087fe43f */
[----:B------:R-:W-:Y:S02]  /*0c10*/  UISETP.GE.AND UP0, UPT, UR5, 0x2, UPT ;  /* 0x000000020500788c */ /* 0x000fe4000bf06270 */
[----:B------:R-:W-:Y:S02]  /*0c20*/  UIADD3 UR14, UP1, UR14, 0x70, URZ ;  /* 0x000000700e0e7890 */ /* 0x000fe4000ff3e03f */
[----:B------:R-:W-:-:S02]  /*0c30*/  UIADD3 UR16, UP2, UR8, 0x70, URZ ;  /* 0x0000007008107890 */ /* 0x000fc4000ff5e03f */
[----:B------:R-:W-:Y:S01]  /*0c40*/  @P0 IMAD.MOV.U32 R0, RZ, RZ, 0x6000 ;  /* 0x00006000ff000424 */ /* 0x000fe200078e00ff */
[----:B------:R-:W-:Y:S02]  /*0c50*/  USHF.L.U32 UR43, UR4, 0x7, URZ ;  /* 0x00000007042b7899 */ /* 0x000fe4000800063f */
[----:B------:R-:W-:Y:S02]  /*0c60*/  UIADD3 UR40, UR41, 0x6400, URZ ;  /* 0x0000640029287890 */ /* 0x000fe4000fffe03f */
[----:B------:R2:W-:Y:S01]  /*0c70*/  @P0 SYNCS.ARRIVE.TRANS64 RZ, [UR41], R0 ;  /* 0x00000000ffff09a7 */ /* 0x0005e20008000029 */
[----:B------:R-:W-:Y:S01]  /*0c80*/  PLOP3.LUT P0, PT, PT, PT, UP0, 0x80, 0x0 ;  /* 0x000000000000781c */ /* 0x000fe20003f0f008 */
[----:B------:R-:W-:Y:S02]  /*0c90*/  UIADD3.X UR15, URZ, UR15, URZ, UP1, !UPT ;  /* 0x0000000f3f0f7290 */ /* 0x000fe40008ffe43f */
[----:B------:R-:W-:Y:S02]  /*0ca0*/  UIADD3 UR8, UR41, 0x8400, URZ ;  /* 0x0000840029087890 */ /* 0x000fe4000fffe03f */
[----:B------:R-:W-:-:S02]  /*0cb0*/  UIADD3.X UR17, URZ, UR9, URZ, UP2, !UPT ;  /* 0x000000093f117290 */ /* 0x000fc400097fe43f */
[----:B------:R-:W-:Y:S02]  /*0cc0*/  UIADD3 UR24, UR41, 0xa400, URZ ;  /* 0x0000a40029187890 */ /* 0x000fe4000fffe03f */
[----:B------:R3:W-:Y:S01]  /*0cd0*/  UTMALDG.4D [UR40], [UR6], desc[URZ] ;  /* 0x00003f28060075b4 */ /* 0x0007e20008019000 */
[----:B------:R-:W-:Y:S01]  /*0ce0*/  UMOV UR12, UR28 ;  /* 0x0000001c000c7c82 */ /* 0x000fe20008000000 */
[----:B------:R-:W-:Y:S01]  /*0cf0*/  UMOV UR13, UR29 ;  /* 0x0000001d000d7c82 */ /* 0x000fe20008000000 */
[----:B------:R-:W-:Y:S01]  /*0d00*/  UMOV UR9, UR41 ;  /* 0x0000002900097c82 */ /* 0x000fe20008000000 */
[----:B------:R-:W-:Y:S01]  /*0d10*/  UMOV UR11, UR43 ;  /* 0x0000002b000b7c82 */ /* 0x000fe20008000000 */
[----:B------:R-:W-:Y:S01]  /*0d20*/  UMOV UR26, 0x40 ;  /* 0x00000040001a7882 */ /* 0x000fe20000000000 */
[----:B------:R-:W-:Y:S01]  /*0d30*/  UMOV UR25, UR41 ;  /* 0x0000002900197c82 */ /* 0x000fe20008000000 */
[----:B------:R-:W-:Y:S01]  /*0d40*/  UMOV UR27, UR43 ;  /* 0x0000002b001b7c82 */ /* 0x000fe20008000000 */
[----:B------:R3:W-:Y:S01]  /*0d50*/  UTMALDG.4D [UR8], [UR14], desc[URZ] ;  /* 0x00003f080e0075b4 */ /* 0x0007e20008019000 */
[----:B--2---:R-:W-:Y:S01]  /*0d60*/  IMAD.MOV.U32 R0, RZ, RZ, 0x1 ;  /* 0x00000001ff007424 */ /* 0x004fe200078e00ff */
[----:B------:R3:W-:Y:S02]  /*0d70*/  UTMALDG.4D [UR24], [UR16], desc[URZ] ;  /* 0x00003f18100075b4 */ /* 0x0007e40008019000 */
[----:B---3--:R-:W-:Y:S05]  /*0d80*/  @!P0 BRA `(.L_x_6) ;  /* 0x0000000400288947 */ /* 0x008fea0003800000 */
[----:B------:R-:W-:Y:S01]  /*0d90*/  UIADD3 UR5, -UR5, URZ, URZ ;  /* 0x0000003f05057290 */ /* 0x000fe2000fffe13f */
[----:B-1----:R-:W-:Y:S01]  /*0da0*/  IMAD.MOV.U32 R5, RZ, RZ, 0x1 ;  /* 0x00000001ff057424 */ /* 0x002fe200078e00ff */
[----:B------:R-:W-:-:S03]  /*0db0*/  UIADD3 UR27, UR22, -0x100, URZ ;  /* 0xffffff00161b7890 */ /* 0x000fc6000fffe03f */
[----:B------:R-:W-:Y:S01]  /*0dc0*/  ULDC.64 UR22, c[0x0][0x198] ;  /* 0x0000660000167ab9 */ /* 0x000fe20000000a00 */
[----:B------:R-:W-:-:S08]  /*0dd0*/  IMAD.U32 R4, RZ, RZ, UR5 ;  /* 0x00000005ff047e24 */ /* 0x000fd0000f8e00ff */
.L_x_9:
[----:B------:R-:W-:Y:S01]  /*0de0*/  LOP3.LUT R0, R5, 0x1, RZ, 0x3c, !PT ;  /* 0x0000000105007812 */ /* 0x000fe200078e3cff */
[----:B------:R-:W-:Y:S02]  /*0df0*/  UIADD3 UR6, UP0, UR22, 0xf0, URZ ;  /* 0x000000f016067890 */ /* 0x000fe4000ff1e03f */
[----:B------:R-:W-:Y:S02]  /*0e00*/  UIADD3 UR14, UP1, UR22, 0xf0, URZ ;  /* 0x000000f0160e7890 */ /* 0x000fe4000ff3e03f */
[----:B------:R-:W-:-:S04]  /*0e10*/  IMAD.U32 R2, R0, -0x80000000, RZ ;  /* 0x8000000000027824 */ /* 0x000fc800078e00ff */
[----:B------:R-:W1:Y:S02]  /*0e20*/  SYNCS.PHASECHK.TRANS64.TRYWAIT P0, [UR41+0x18], R2 ;  /* 0x00001802ff0075a7 */ /* 0x000e640008000169 */
[----:B-1----:R-:W-:Y:S05]  /*0e30*/  @!P0 BRA `(.L_x_7) ;  /* 0x0000008c00748947 */ /* 0x002fea0003800000 */
.L_x_32:
[----:B------:R-:W-:Y:S01]  /*0e40*/  ELECT P0, URZ, PT ;  /* 0x00000000003f782f */ /* 0x000fe20003800000 */
[----:B------:R-:W-:Y:S01]  /*0e50*/  VIADD R4, R4, 0x1 ;  /* 0x0000000104047836 */ /* 0x000fe20000000000 */
[----:B------:R-:W-:Y:S02]  /*0e60*/  UIADD3 UR4, UP2, UR22, 0xf0, URZ ;  /* 0x000000f016047890 */ /* 0x000fe4000ff5e03f */
[----:B------:R-:W-:Y:S02]  /*0e70*/  UIADD3 UR24, UR41, 0xc400, URZ ;  /* 0x0000c40029187890 */ /* 0x000fe4000fffe03f */
[----:B------:R-:W-:Y:S01]  /*0e80*/  UIADD3 UR25, UR41, 0x10, URZ ;  /* 0x0000001029197890 */ /* 0x000fe2000fffe03f */
[----:B------:R-:W-:Y:S01]  /*0e90*/  ISETP.NE.AND P1, PT, R4, -0x1, PT ;  /* 0xffffffff0400780c */ /* 0x000fe20003f25270 */
[----:B------:R-:W-:Y:S02]  /*0ea0*/  UIADD3.X UR7, URZ, UR23, URZ, UP0, !UPT ;  /* 0x000000173f077290 */ /* 0x000fe400087fe43f */
[----:B------:R-:W-:-:S02]  /*0eb0*/  UIADD3 UR16, UR41, 0xe400, URZ ;  /* 0x0000e40029107890 */ /* 0x000fc4000fffe03f */
[----:B------:R-:W-:Y:S01]  /*0ec0*/  UIADD3 UR17, UR41, 0x10, URZ ;  /* 0x0000001029117890 */ /* 0x000fe2000fffe03f */
[----:B------:R-:W-:Y:S01]  /*0ed0*/  @P0 IMAD.MOV.U32 R2, RZ, RZ, 0x6000 ;  /* 0x00006000ff020424 */ /* 0x000fe200078e00ff */
[----:B------:R-:W-:Y:S02]  /*0ee0*/  UIADD3.X UR15, URZ, UR23, URZ, UP1, !UPT ;  /* 0x000000173f0f7290 */ /* 0x000fe40008ffe43f */
[----:B------:R-:W-:Y:S02]  /*0ef0*/  UIADD3 UR8, UR41, 0x10400, URZ ;  /* 0x0001040029087890 */ /* 0x000fe4000fffe03f */
[----:B------:R2:W-:Y:S01]  /*0f00*/  @P0 SYNCS.ARRIVE.TRANS64 RZ, [UR41+0x10], R2 ;  /* 0x00001002ffff09a7 */ /* 0x0005e20008000029 */
[----:B------:R-:W-:Y:S02]  /*0f10*/  UIADD3 UR9, UR41, 0x10, URZ ;  /* 0x0000001029097890 */ /* 0x000fe4000fffe03f */
[----:B------:R-:W-:Y:S01]  /*0f20*/  UIADD3.X UR5, URZ, UR23, URZ, UP2, !UPT ;  /* 0x000000173f057290 */ /* 0x000fe200097fe43f */
[----:B------:R-:W-:Y:S01]  /*0f30*/  UMOV UR26, URZ ;  /* 0x0000003f001a7c82 */ /* 0x000fe20008000000 */
[----:B------:R-:W-:Y:S01]  /*0f40*/  UMOV UR18, 0x20 ;  /* 0x0000002000127882 */ /* 0x000fe20000000000 */
[----:B------:R-:W-:Y:S01]  /*0f50*/  UMOV UR19, UR27 ;  /* 0x0000001b00137c82 */ /* 0x000fe20008000000 */
[----:B------:R-:W-:Y:S01]  /*0f60*/  UMOV UR20, UR28 ;  /* 0x0000001c00147c82 */ /* 0x000fe20008000000 */
[----:B------:R-:W-:Y:S01]  /*0f70*/  UMOV UR21, UR29 ;  /* 0x0000001d00157c82 */ /* 0x000fe20008000000 */
[----:B--2---:R-:W-:Y:S01]  /*0f80*/  IMAD.U32 R2, R5, -0x80000000, RZ ;  /* 0x8000000005027824 */ /* 0x004fe200078e00ff */
[----:B------:R2:W-:Y:S01]  /*0f90*/  UTMALDG.4D [UR24], [UR6], desc[URZ] ;  /* 0x00003f18060075b4 */ /* 0x0005e20008019000 */
[----:B------:R-:W-:Y:S01]  /*0fa0*/  UMOV UR10, 0x40 ;  /* 0x00000040000a7882 */ /* 0x000fe20000000000 */
[----:B------:R-:W-:Y:S01]  /*0fb0*/  UMOV UR11, UR27 ;  /* 0x0000001b000b7c82 */ /* 0x000fe20008000000 */
[----:B------:R-:W-:Y:S01]  /*0fc0*/  UMOV UR12, UR28 ;  /* 0x0000001c000c7c82 */ /* 0x000fe20008000000 */
[----:B------:R-:W-:Y:S01]  /*0fd0*/  UMOV UR13, UR29 ;  /* 0x0000001d000d7c82 */ /* 0x000fe20008000000 */
[----:B------:R-:W-:Y:S01]  /*0fe0*/  UIADD3 UR35, UR27, 0x80, URZ ;  /* 0x000000801b237890 */ /* 0x000fe2000fffe03f */
[----:B------:R2:W-:Y:S01]  /*0ff0*/  UTMALDG.4D [UR16], [UR14], desc[URZ] ;  /* 0x00003f100e0075b4 */ /* 0x0005e20008019000 */
[----:B------:R2:W-:Y:S01]  /*1000*/  UTMALDG.4D [UR8], [UR4], desc[URZ] ;  /* 0x00003f08040075b4 */ /* 0x0005e20008019000 */
[----:B------:R-:W3:Y:S02]  /*1010*/  SYNCS.PHASECHK.TRANS64.TRYWAIT P0, [UR41+0x28], R2 ;  /* 0x00002802ff0075a7 */ /* 0x000ee40008000169 */
[----:B--23--:R-:W-:Y:S07]  /*1020*/  @!P0 BRA `(.L_x_8) ;  /* 0x0000008c00188947 */ /* 0x00cfee0003800000 */
.L_x_34:
[----:B------:R-:W-:Y:S01]  /*1030*/  ELECT P0, URZ, PT ;  /* 0x00000000003f782f */ /* 0x000fe20003800000 */
[----:B-1----:R-:W-:Y:S01]  /*1040*/  IMAD.MOV.U32 R5, RZ, RZ, R0 ;  /* 0x000000ffff057224 */ /* 0x002fe200078e0000 */
[----:B------:R-:W-:Y:S02]  /*1050*/  UIADD3 UR4, UP0, UR22, 0x170, URZ ;  /* 0x0000017016047890 */ /* 0x000fe4000ff1e03f */
[----:B------:R-:W-:Y:S02]  /*1060*/  UIADD3 UR6, UP1, UR22, 0x170, URZ ;  /* 0x0000017016067890 */ /* 0x000fe4000ff3e03f */
[----:B------:R-:W-:Y:S02]  /*1070*/  UIADD3 UR14, UP2, UR22, 0x170, URZ ;  /* 0x00000170160e7890 */ /* 0x000fe4000ff5e03f */
[----:B------:R-:W-:Y:S02]  /*1080*/  UIADD3 UR32, UR41, 0x400, URZ ;  /* 0x0000040029207890 */ /* 0x000fe4000fffe03f */
[----:B------:R-:W-:-:S02]  /*1090*/  UIADD3 UR33, UR41, 0x20, URZ ;  /* 0x0000002029217890 */ /* 0x000fc4000fffe03f */
[----:B------:R-:W-:Y:S01]  /*10a0*/  UIADD3.X UR5, URZ, UR23, URZ, UP0, !UPT ;  /* 0x000000173f057290 */ /* 0x000fe200087fe43f */
[----:B------:R-:W-:Y:S01]  /*10b0*/  @P0 IMAD.MOV.U32 R2, RZ, RZ, 0x6000 ;  /* 0x00006000ff020424 */ /* 0x000fe200078e00ff */
[----:B------:R-:W-:Y:S02]  /*10c0*/  UIADD3 UR16, UR41, 0x2400, URZ ;  /* 0x0000240029107890 */ /* 0x000fe4000fffe03f */
[----:B------:R-:W-:Y:S02]  /*10d0*/  UIADD3 UR17, UR41, 0x20, URZ ;  /* 0x0000002029117890 */ /* 0x000fe4000fffe03f */
[----:B------:R2:W-:Y:S01]  /*10e0*/  @P0 SYNCS.ARRIVE.TRANS64 RZ, [UR41+0x20], R2 ;  /* 0x00002002ffff09a7 */ /* 0x0005e20008000029 */
[----:B------:R-:W-:Y:S02]  /*10f0*/  UIADD3.X UR7, URZ, UR23, URZ, UP1, !UPT ;  /* 0x000000173f077290 */ /* 0x000fe40008ffe43f */
[----:B------:R-:W-:Y:S02]  /*1100*/  UIADD3 UR8, UR41, 0x4400, URZ ;  /* 0x0000440029087890 */ /* 0x000fe4000fffe03f */
[----:B------:R-:W-:-:S02]  /*1110*/  UIADD3 UR9, UR41, 0x20, URZ ;  /* 0x0000002029097890 */ /* 0x000fc4000fffe03f */
[----:B------:R-:W-:Y:S01]  /*1120*/  UIADD3.X UR15, URZ, UR23, URZ, UP2, !UPT ;  /* 0x000000173f0f7290 */ /* 0x000fe200097fe43f */
[----:B------:R-:W-:Y:S01]  /*1130*/  UMOV UR34, URZ ;  /* 0x0000003f00227c82 */ /* 0x000fe20008000000 */
[----:B------:R-:W-:Y:S01]  /*1140*/  UMOV UR36, UR28 ;  /* 0x0000001c00247c82 */ /* 0x000fe20008000000 */
[----:B------:R-:W-:Y:S01]  /*1150*/  UMOV UR37, UR29 ;  /* 0x0000001d00257c82 */ /* 0x000fe20008000000 */
[----:B------:R-:W-:Y:S01]  /*1160*/  UMOV UR18, 0x20 ;  /* 0x0000002000127882 */ /* 0x000fe20000000000 */
[----:B------:R-:W-:Y:S01]  /*1170*/  UMOV UR19, UR35 ;  /* 0x0000002300137c82 */ /* 0x000fe20008000000 */
[----:B------:R-:W-:Y:S01]  /*1180*/  UMOV UR20, UR28 ;  /* 0x0000001c00147c82 */ /* 0x000fe20008000000 */
[----:B------:R-:W-:Y:S01]  /*1190*/  UMOV UR21, UR29 ;  /* 0x0000001d00157c82 */ /* 0x000fe20008000000 */
[----:B------:R2:W-:Y:S01]  /*11a0*/  UTMALDG.4D [UR32], [UR4], desc[URZ] ;  /* 0x00003f20040075b4 */ /* 0x0005e20008019000 */
[----:B------:R-:W-:Y:S01]  /*11b0*/  UMOV UR10, 0x40 ;  /* 0x00000040000a7882 */ /* 0x000fe20000000000 */
[----:B------:R-:W-:Y:S01]  /*11c0*/  UMOV UR12, UR28 ;  /* 0x0000001c000c7c82 */ /* 0x000fe20008000000 */
[----:B------:R-:W-:Y:S01]  /*11d0*/  UMOV UR13, UR29 ;  /* 0x0000001d000d7c82 */ /* 0x000fe20008000000 */
[----:B------:R-:W-:Y:S01]  /*11e0*/  UMOV UR11, UR35 ;  /* 0x00000023000b7c82 */ /* 0x000fe20008000000 */
[----:B------:R-:W-:Y:S01]  /*11f0*/  UIADD3 UR27, UR27, -0x80, URZ ;  /* 0xffffff801b1b7890 */ /* 0x000fe2000fffe03f */
[----:B------:R2:W-:Y:S01]  /*1200*/  UTMALDG.4D [UR16], [UR6], desc[URZ] ;  /* 0x00003f10060075b4 */ /* 0x0005e20008019000 */
[----:B------:R2:W-:Y:S02]  /*1210*/  UTMALDG.4D [UR8], [UR14], desc[URZ] ;  /* 0x00003f080e0075b4 */ /* 0x0005e40008019000 */
[----:B--2---:R-:W-:Y:S08]  /*1220*/  @P1 BRA `(.L_x_9) ;  /* 0xfffffff800ec1947 */ /* 0x004ff0000383ffff */
.L_x_6:
[----:B------:R-:W-:Y:S01]  /*1230*/  IMAD.U32 R2, R0, -0x80000000, RZ ;  /* 0x8000000000027824 */ /* 0x000fe200078e00ff */
[----:B------:R-:W-:Y:S01]  /*1240*/  ULDC.64 UR4, c[0x0][0x198] ;  /* 0x0000660000047ab9 */ /* 0x000fe20000000a00 */
[----:B------:R-:W-:Y:S02]  /*1250*/  UIADD3 UR24, UR41, 0x400, URZ ;  /* 0x0000040029187890 */ /* 0x000fe4000fffe03f */
[----:B------:R-:W2:Y:S01]  /*1260*/  SYNCS.PHASECHK.TRANS64.TRYWAIT P0, [UR41+0x28], R2 ;  /* 0x00002802ff0075a7 */ /* 0x000ea20008000169 */
[----:B------:R-:W-:Y:S01]  /*1270*/  UIADD3 UR25, UR41, 0x20, URZ ;  /* 0x0000002029197890 */ /* 0x000fe2000fffe03f */
[----:B------:R-:W-:Y:S01]  /*1280*/  ULDC.64 UR10, c[0x0][0x198] ;  /* 0x00006600000a7ab9 */ /* 0x000fe20000000a00 */
[----:B------:R-:W-:Y:S01]  /*1290*/  ULDC.64 UR12, c[0x0][0x198] ;  /* 0x00006600000c7ab9 */ /* 0x000fe20000000a00 */
[----:B------:R-:W-:Y:S01]  /*12a0*/  UMOV UR26, URZ ;  /* 0x0000003f001a7c82 */ /* 0x000fe20008000000 */
[----:B------:R-:W-:Y:S01]  /*12b0*/  UMOV UR27, URZ ;  /* 0x0000003f001b7c82 */ /* 0x000fe20008000000 */
[----:B--2---:R-:W-:Y:S07]  /*12c0*/  @!P0 BRA `(.L_x_10) ;  /* 0x00000088008c8947 */ /* 0x004fee0003800000 */
.L_x_36:
[----:B------:R-:W-:Y:S01]  /*12d0*/  ELECT P0, URZ, PT ;  /* 0x00000000003f782f */ /* 0x000fe20003800000 */
[----:B------:R-:W-:Y:S02]  /*12e0*/  UIADD3 UR6, UP0, UR4, 0x170, URZ ;  /* 0x0000017004067890 */ /* 0x000fe4000ff1e03f */
[----:B------:R-:W-:Y:S02]  /*12f0*/  UIADD3 UR14, UP1, UR10, 0x170, URZ ;  /* 0x000001700a0e7890 */ /* 0x000fe4000ff3e03f */
[----:B------:R-:W-:Y:S02]  /*1300*/  UIADD3.X UR7, URZ, UR5, URZ, UP0, !UPT ;  /* 0x000000053f077290 */ /* 0x000fe400087fe43f */
[----:B------:R-:W-:Y:S02]  /*1310*/  UIADD3 UR4, UP0, UR12, 0x170, URZ ;  /* 0x000001700c047890 */ /* 0x000fe4000ff1e03f */
[----:B------:R-:W-:Y:S02]  /*1320*/  UIADD3 UR16, UR41, 0x2400, URZ ;  /* 0x0000240029107890 */ /* 0x000fe4000fffe03f */
[----:B------:R-:W-:-:S02]  /*1330*/  UIADD3 UR17, UR41, 0x20, URZ ;  /* 0x0000002029117890 */ /* 0x000fc4000fffe03f */
[----:B------:R-:W-:Y:S01]  /*1340*/  @P0 IMAD.MOV.U32 R2, RZ, RZ, 0x6000 ;  /* 0x00006000ff020424 */ /* 0x000fe200078e00ff */
[----:B------:R-:W-:Y:S02]  /*1350*/  UIADD3.X UR15, URZ, UR11, URZ, UP1, !UPT ;  /* 0x0000000b3f0f7290 */ /* 0x000fe40008ffe43f */
[----:B------:R-:W-:Y:S02]  /*1360*/  UIADD3 UR8, UR41, 0x4400, URZ ;  /* 0x0000440029087890 */ /* 0x000fe4000fffe03f */
[----:B------:R2:W-:Y:S01]  /*1370*/  @P0 SYNCS.ARRIVE.TRANS64 RZ, [UR41+0x20], R2 ;  /* 0x00002002ffff09a7 */ /* 0x0005e20008000029 */
[----:B------:R-:W-:Y:S01]  /*1380*/  UIADD3 UR9, UR41, 0x20, URZ ;  /* 0x0000002029097890 */ /* 0x000fe2000fffe03f */
[----:B------:R3:W-:Y:S01]  /*1390*/  UTMALDG.4D [UR24], [UR6], desc[URZ] ;  /* 0x00003f18060075b4 */ /* 0x0007e20008019000 */
[----:B------:R-:W-:Y:S01]  /*13a0*/  UIADD3.X UR5, URZ, UR13, URZ, UP0, !UPT ;  /* 0x0000000d3f057290 */ /* 0x000fe200087fe43f */
[----:B------:R-:W-:Y:S01]  /*13b0*/  UMOV UR18, 0x20 ;  /* 0x0000002000127882 */ /* 0x000fe20000000000 */
[----:B------:R-:W-:Y:S01]  /*13c0*/  UMOV UR19, URZ ;  /* 0x0000003f00137c82 */ /* 0x000fe20008000000 */
[----:B------:R-:W-:Y:S01]  /*13d0*/  UMOV UR20, UR28 ;  /* 0x0000001c00147c82 */ /* 0x000fe20008000000 */
[----:B------:R-:W-:Y:S01]  /*13e0*/  UMOV UR21, UR29 ;  /* 0x0000001d00157c82 */ /* 0x000fe20008000000 */
[----:B------:R-:W-:Y:S01]  /*13f0*/  UMOV UR10, 0x40 ;  /* 0x00000040000a7882 */ /* 0x000fe20000000000 */
[----:B------:R-:W-:Y:S01]  /*1400*/  UMOV UR11, URZ ;  /* 0x0000003f000b7c82 */ /* 0x000fe20008000000 */
[----:B------:R-:W-:Y:S01]  /*1410*/  UMOV UR12, UR28 ;  /* 0x0000001c000c7c82 */ /* 0x000fe20008000000 */
[----:B------:R-:W-:Y:S01]  /*1420*/  UMOV UR13, UR29 ;  /* 0x0000001d000d7c82 */ /* 0x000fe20008000000 */
[----:B------:R3:W-:Y:S01]  /*1430*/  UTMALDG.4D [UR16], [UR14], desc[URZ] ;  /* 0x00003f100e0075b4 */ /* 0x0007e20008019000 */
[----:B--2---:R-:W-:Y:S01]  /*1440*/  LOP3.LUT R2, R0, 0x1, RZ, 0x3c, !PT ;  /* 0x0000000100027812 */ /* 0x004fe200078e3cff */
[----:B------:R3:W-:Y:S02]  /*1450*/  UTMALDG.4D [UR8], [UR4], desc[URZ] ;  /* 0x00003f08040075b4 */ /* 0x0007e40008019000 */
[----:B---3--:R-:W-:-:S04]  /*1460*/  NOP ;  /* 0x0000000000007918 */ /* 0x008fc80000000000 */
.L_x_3:
[----:B-1----:R-:W1:Y:S01]  /*1470*/  S2R R3, SR_CgaCtaId ;  /* 0x0000000000037919 */ /* 0x002e620000008800 */
[----:B------:R-:W-:Y:S01]  /*1480*/  MOV R0, 0x400 ;  /* 0x0000040000007802 */ /* 0x000fe20000000f00 */
[----:B------:R-:W-:-:S03]  /*1490*/  IMAD.U32 R2, R2, -0x80000000, RZ ;  /* 0x8000000002027824 */ /* 0x000fc600078e00ff */
[----:B-1----:R-:W-:-:S04]  /*14a0*/  LEA R5, R3, R0, 0x18 ;  /* 0x0000000003057211 */ /* 0x002fc800078ec0ff */
[----:B------:R-:W1:Y:S02]  /*14b0*/  SYNCS.PHASECHK.TRANS64.TRYWAIT P0, [R5+URZ+0x28], R2 ;  /* 0x00002802050075a7 */ /* 0x000e64000800017f */
[----:B-1----:R-:W-:Y:S05]  /*14c0*/  @!P0 BRA `(.L_x_11) ;  /* 0x0000008800288947 */ /* 0x002fea0003800000 */
.L_x_38:
[----:B------:R-:W-:-:S13]  /*14d0*/  ELECT P0, URZ, PT ;  /* 0x00000000003f782f */ /* 0x000fda0003800000 */
[----:B------:R-:W-:Y:S05]  /*14e0*/  @!P0 EXIT ;  /* 0x000000000000894d */ /* 0x000fea0003800000 */
[----:B------:R-:W-:-:S04]  /*14f0*/  IMAD.MOV.U32 R0, RZ, RZ, 0x6000 ;  /* 0x00006000ff007424 */ /* 0x000fc800078e00ff */
[----:B------:R-:W-:Y:S01]  /*1500*/  SYNCS.ARRIVE.TRANS64 RZ, [R5+URZ+0x20], R0 ;  /* 0x0000200005ff79a7 */ /* 0x000fe2000800003f */
[----:B------:R-:W-:Y:S05]  /*1510*/  EXIT ;  /* 0x000000000000794d */ /* 0x000fea0003800000 */
.L_x_2:
[----:B------:R-:W-:-:S08]  /*1520*/  NOP ;  /* 0x0000000000007918 */ /* 0x000fd00000000000 */
[----:B------:R-:W1:Y:S02]  /*1530*/  USETMAXREG.TRY_ALLOC.CTAPOOL UP0, 0xf0 ;  /* 0x000000f0000079c8 */ /* 0x000e640008000600 */
[----:B-1----:R-:W-:-:S13]  /*1540*/  PLOP3.LUT P0, PT, PT, PT, UP0, 0x80, 0x0 ;  /* 0x000000000000781c */ /* 0x002fda0003f0f008 */
[----:B------:R-:W-:Y:S05]  /*1550*/  @!P0 BRA `(.L_x_2) ;  /* 0xfffffffc00f08947 */ /* 0x000fea000383ffff */
[----:B------:R-:W-:Y:S01]  /*1560*/  VIADD R3, R13, 0xffffff80 ;  /* 0xffffff800d037836 */ /* 0x000fe20000000000 */
[----:B------:R-:W1:Y:S01]  /*1570*/  S2UR UR15, SR_CgaCtaId ;  /* 0x00000000000f79c3 */ /* 0x000e620000008800 */
[----:B------:R-:W-:Y:S01]  /*1580*/  UMOV UR31, 0x80000020 ;  /* 0x80000020001f7882 */ /* 0x000fe20000000000 */
[----:B------:R-:W-:Y:S01]  /*1590*/  UMOV UR27, 0x80000020 ;  /* 0x80000020001b7882 */ /* 0x000fe20000000000 */
[----:B------:R-:W-:Y:S01]  /*15a0*/  UMOV UR29, 0x80000020 ;  /* 0x80000020001d7882 */ /* 0x000fe20000000000 */
[----:B------:R-:W-:Y:S01]  /*15b0*/  PRMT R4, R3, 0x9910, RZ ;  /* 0x0000991003047816 */ /* 0x000fe200000000ff */
[----:B------:R-:W-:-:S03]  /*15c0*/  UMOV UR25, 0x40000040 ;  /* 0x4000004000197882 */ /* 0x000fc60000000000 */
[----:B------:R-:W-:-:S04]  /*15d0*/  SHF.R.S32.HI R4, RZ, 0xf, R4 ;  /* 0x0000000fff047819 */ /* 0x000fc80000011404 */
[----:B------:R-:W-:-:S04]  /*15e0*/  LOP3.LUT R8, R4, 0xffff, RZ, 0xc0, !PT ;  /* 0x0000ffff04087812 */ /* 0x000fc800078ec0ff */
[----:B------:R-:W-:-:S04]  /*15f0*/  LEA.HI R4, R8, R3, RZ, 0x17 ;  /* 0x0000000308047211 */ /* 0x000fc800078fb8ff */
[----:B------:R-:W-:-:S04]  /*1600*/  PRMT R5, R4, 0x9910, RZ ;  /* 0x0000991004057816 */ /* 0x000fc800000000ff */
[----:B------:R-:W-:-:S04]  /*1610*/  SHF.R.S32.HI R5, RZ, 0x7, R5 ;  /* 0x00000007ff057819 */ /* 0x000fc80000011405 */
[----:B------:R-:W-:-:S05]  /*1620*/  PRMT R5, R5, 0x9910, RZ ;  /* 0x0000991005057816 */ /* 0x000fca00000000ff */
[----:B------:R-:W-:-:S05]  /*1630*/  IMAD.SHL.U32 R6, R5, 0x80, RZ ;  /* 0x0000008005067824 */ /* 0x000fca00078e00ff */
[----:B------:R-:W-:Y:S01]  /*1640*/  ISETP.NE.AND P0, PT, R3, R6, PT ;  /* 0x000000060300720c */ /* 0x000fe20003f05270 */
[----:B------:R-:W-:-:S03]  /*1650*/  VIADD R6, R5, 0xffffffff ;  /* 0xffffffff05067836 */ /* 0x000fc60000000000 */
[----:B------:R-:W-:Y:S02]  /*1660*/  ISETP.LT.U32.AND P0, PT, R13, 0x80, P0 ;  /* 0x000000800d00780c */ /* 0x000fe40000701070 */
[----:B------:R-:W-:-:S11]  /*1670*/  SHF.R.U32.HI R13, RZ, 0x7, R13 ;  /* 0x00000007ff0d7819 */ /* 0x000fd6000001160d */
[----:B------:R-:W-:Y:S01]  /*1680*/  @!P0 IMAD.MOV R6, RZ, RZ, R5 ;  /* 0x000000ffff068224 */ /* 0x000fe200078e0205 */
[----:B------:R-:W-:-:S05]  /*1690*/  ISETP.NE.AND P0, PT, R13, 0x1, PT ;  /* 0x000000010d00780c */ /* 0x000fca0003f05270 */
[----:B------:R-:W2:Y:S08]  /*16a0*/  SHFL.IDX PT, R6, R6, RZ, 0x1f ;  /* 0x00001fff06067589 */ /* 0x000eb000000e0000 */
[----:B------:R-:W-:Y:S06]  /*16b0*/  @!P0 BAR.ARV 0x2, 0x100 ;  /* 0x0084000000008b1d */ /* 0x000fec0000002000 */
[----:B--2---:R-:W-:-:S13]  /*16c0*/  R2UR UR6, R6 ;  /* 0x00000000060672ca */ /* 0x004fda00000e0000 */
[----:B------:R-:W-:-:S04]  /*16d0*/  USHF.R.U32.HI UR4, URZ, 0x18, UR6 ;  /* 0x000000183f047899 */ /* 0x000fc80008011606 */
[----:B------:R-:W-:-:S04]  /*16e0*/  ULOP3.LUT UR4, UR4, 0x1, URZ, 0xc0, !UPT ;  /* 0x0000000104047892 */ /* 0x000fc8000f8ec03f */
[----:B------:R-:W-:-:S03]  /*16f0*/  UIADD3 UR14, UR6, UR4, URZ ;  /* 0x00000004060e7290 */ /* 0x000fc6000fffe03f */
[----:B------:R-:W-:Y:S01]  /*1700*/  UMOV UR4, 0x400 ;  /* 0x0000040000047882 */ /* 0x000fe20000000000 */
[----:B------:R-:W-:Y:S02]  /*1710*/  ULOP3.LUT UR14, UR14, 0xffffe, URZ, 0xc0, !UPT ;  /* 0x000ffffe0e0e7892 */ /* 0x000fe4000f8ec03f */
[----:B-1----:R-:W-:Y:S02]  /*1720*/  ULEA UR4, UR15, UR4, 0x18 ;  /* 0x000000040f047291 */ /* 0x002fe4000f8ec03f */
[----:B------:R-:W-:Y:S02]  /*1730*/  UIADD3 UR14, UR6, -UR14, URZ ;  /* 0x8000000e060e7290 */ /* 0x000fe4000fffe03f */
[----:B------:R-:W-:Y:S02]  /*1740*/  UIADD3 UR15, UR4, 0xc400, URZ ;  /* 0x0000c400040f7890 */ /* 0x000fe4000fffe03f */
[----:B------:R-:W-:Y:S02]  /*1750*/  ULEA UR6, UR14, UR4, 0xc ;  /* 0x000000040e067291 */ /* 0x000fe4000f8e603f */
[----:B------:R-:W-:-:S02]  /*1760*/  USHF.R.U32.HI UR15, URZ, 0x4, UR15 ;  /* 0x000000043f0f7899 */ /* 0x000fc4000801160f */
[----:B------:R-:W-:Y:S02]  /*1770*/  UIADD3 UR17, UR4, 0x400, URZ ;  /* 0x0000040004117890 */ /* 0x000fe4000fffe03f */
[----:B------:R-:W-:Y:S02]  /*1780*/  ULOP3.LUT UR16, UR15, 0x3fc0, URZ, 0xc0, !UPT ;  /* 0x00003fc00f107892 */ /* 0x000fe4000f8ec03f */
[----:B------:R-:W-:Y:S02]  /*1790*/  UIADD3 UR15, UR6, 0x6400, URZ ;  /* 0x00006400060f7890 */ /* 0x000fe4000fffe03f */
[----:B------:R-:W-:Y:S02]  /*17a0*/  ULEA UR6, UR14, UR6, 0xc ;  /* 0x000000060e067291 */ /* 0x000fe4000f8e603f */
[----:B------:R-:W-:Y:S02]  /*17b0*/  USHF.R.U32.HI UR17, URZ, 0x4, UR17 ;  /* 0x000000043f117899 */ /* 0x000fe40008011611 */
[----:B------:R-:W-:-:S02]  /*17c0*/  UIADD3 UR6, UR6, 0x12400, URZ ;  /* 0x0001240006067890 */ /* 0x000fc4000fffe03f */
[----:B------:R-:W-:Y:S02]  /*17d0*/  USHF.R.U32.HI UR15, URZ, 0x4, UR15 ;  /* 0x000000043f0f7899 */ /* 0x000fe4000801160f */
[----:B------:R-:W-:Y:S02]  /*17e0*/  USHF.R.U32.HI UR14, URZ, 0x4, UR6 ;  /* 0x000000043f0e7899 */ /* 0x000fe40008011606 */
[----:B------:R-:W-:Y:S02]  /*17f0*/  ULOP3.LUT UR6, UR16, 0x10000, URZ, 0xfc, !UPT ;  /* 0x0001000010067892 */ /* 0x000fe4000f8efc3f */
[----:B------:R-:W-:Y:S02]  /*1800*/  ULOP3.LUT UR17, UR17, 0x3fc0, URZ, 0xc0, !UPT ;  /* 0x00003fc011117892 */ /* 0x000fe4000f8ec03f */
[----:B------:R-:W-:Y:S02]  /*1810*/  ULOP3.LUT UR15, UR15, 0x3fc0, URZ, 0xc0, !UPT ;  /* 0x00003fc00f0f7892 */ /* 0x000fe4000f8ec03f */
[----:B------:R-:W-:-:S02]  /*1820*/  ULOP3.LUT UR14, UR14, 0x3fc0, URZ, 0xc0, !UPT ;  /* 0x00003fc00e0e7892 */ /* 0x000fc4000f8ec03f */
[----:B------:R-:W-:Y:S02]  /*1830*/  ULOP3.LUT UR26, UR17, 0x2000000, URZ, 0xfc, !UPT ;  /* 0x02000000111a7892 */ /* 0x000fe4000f8efc3f */
[----:B------:R-:W-:Y:S02]  /*1840*/  ULOP3.LUT UR28, UR15, 0x10000, URZ, 0xfc, !UPT ;  /* 0x000100000f1c7892 */ /* 0x000fe4000f8efc3f */
[----:B------:R-:W-:Y:S01]  /*1850*/  ULOP3.LUT UR24, UR14, 0x10000, URZ, 0xfc, !UPT ;  /* 0x000100000e187892 */ /* 0x000fe2000f8efc3f */
[----:B------:R-:W-:Y:S01]  /*1860*/  UMOV UR30, UR6 ;  /* 0x00000006001e7c82 */ /* 0x000fe20008000000 */
[----:B------:R-:W-:Y:S01]  /*1870*/  LOP3.LUT R6, R3, 0xffff, RZ, 0xc0, !PT ;  /* 0x0000ffff03067812 */ /* 0x000fe200078ec0ff */
[----:B------:R-:W1:Y:S01]  /*1880*/  S2UR UR17, SR_CTAID.X ;  /* 0x00000000001179c3 */ /* 0x000e620000002500 */
[----:B------:R-:W-:Y:S01]  /*1890*/  LOP3.LUT R9, R4, 0xff80, RZ, 0xc0, !PT ;  /* 0x0000ff8004097812 */ /* 0x000fe200078ec0ff */
[----:B------:R-:W-:Y:S01]  /*18a0*/  ULDC UR14, c[0x0][0x4b8] ;  /* 0x00012e00000e7ab9 */ /* 0x000fe20000000800 */
[-C--:B------:R-:W-:Y:S01]  /*18b0*/  LEA.HI R7, R6, R3.reuse, RZ, 0x12 ;  /* 0x0000000306077211 */ /* 0x080fe200078f90ff */
[----:B------:R-:W-:Y:S01]  /*18c0*/  ULDC UR18, c[0x0][0x4cc] ;  /* 0x0001330000127ab9 */ /* 0x000fe20000000800 */
[-C--:B------:R-:W-:Y:S01]  /*18d0*/  LEA.HI R6, R8, R3.reuse, RZ, 0x14 ;  /* 0x0000000308067211 */ /* 0x080fe200078fa0ff */
[----:B------:R-:W-:Y:S01]  /*18e0*/  IMAD.MOV R14, RZ, RZ, -R9 ;  /* 0x000000ffff0e7224 */ /* 0x000fe200078e0a09 */
[----:B------:R-:W-:Y:S01]  /*18f0*/  LOP3.LUT R7, R7, 0xfffc, RZ, 0xc0, !PT ;  /* 0x0000fffc07077812 */ /* 0x000fe200078ec0ff */
[----:B------:R-:W-:Y:S01]  /*1900*/  ULDC UR16, c[0x0][0x4b4] ;  /* 0x00012d0000107ab9 */ /* 0x000fe20000000800 */
[----:B------:R-:W-:Y:S01]  /*1910*/  PRMT R10, R6, 0x9910, RZ ;  /* 0x00009910060a7816 */ /* 0x000fe200000000ff */
[----:B------:R-:W-:Y:S01]  /*1920*/  UIADD3 UR20, UR28, 0x2, URZ ;  /* 0x000000021c147890 */ /* 0x000fe2000fffe03f */
[----:B------:R-:W-:Y:S01]  /*1930*/  LEA.HI R4, R8, R3, RZ, 0x15 ;  /* 0x0000000308047211 */ /* 0x000fe200078fa8ff */
[----:B------:R-:W-:Y:S01]  /*1940*/  IMAD.MOV R11, RZ, RZ, -R7 ;  /* 0x000000ffff0b7224 */ /* 0x000fe200078e0a07 */
[C---:B------:R-:W-:Y:S01]  /*1950*/  LOP3.LUT R8, R6.reuse, 0xffff, RZ, 0xc0, !PT ;  /* 0x0000ffff06087812 */ /* 0x040fe200078ec0ff */
[----:B------:R-:W-:Y:S01]  /*1960*/  IMAD.MOV.U32 R7, RZ, RZ, R10 ;  /* 0x000000ffff077224 */ /* 0x000fe200078e000a */
[----:B------:R-:W-:Y:S01]  /*1970*/  LOP3.LUT R6, R6, 0xfff0, RZ, 0xc0, !PT ;  /* 0x0000fff006067812 */ /* 0x000fe200078ec0ff */
[----:B------:R-:W-:Y:S01]  /*1980*/  UIADD3 UR52, UR28, 0x202, URZ ;  /* 0x000002021c347890 */ /* 0x000fe2000fffe03f */
[----:B------:R-:W-:Y:S01]  /*1990*/  PRMT R10, R11, 0x7710, RZ ;  /* 0x000077100b0a7816 */ /* 0x000fe200000000ff */
[----:B------:R-:W-:Y:S01]  /*19a0*/  UIADD3 UR32, UR28, 0x400, URZ ;  /* 0x000004001c207890 */ /* 0x000fe2000fffe03f */
[----:B------:R-:W-:Y:S01]  /*19b0*/  SHF.R.S32.HI R7, RZ, 0x4, R7 ;  /* 0x00000004ff077819 */ /* 0x000fe20000011407 */
[----:B------:R-:W-:Y:S01]  /*19c0*/  IMAD.MOV R12, RZ, RZ, -R6 ;  /* 0x000000ffff0c7224 */ /* 0x000fe200078e0a06 */
[----:B------:R-:W-:Y:S01]  /*19d0*/  PRMT R14, R14, 0x7710, RZ ;  /* 0x000077100e0e7816 */ /* 0x000fe200000000ff */
[----:B------:R-:W-:Y:S01]  /*19e0*/  IMAD.IADD R10, R3, 0x1, R10 ;  /* 0x00000001030a7824 */ /* 0x000fe200078e020a */
[----:B------:R-:W-:Y:S01]  /*19f0*/  LEA.HI R8, R8, R7, RZ, 0x11 ;  /* 0x0000000708087211 */ /* 0x000fe200078f88ff */
[----:B-1----:R-:W-:Y:S01]  /*1a00*/  UIMAD.WIDE.U32 UR14, UR17, UR14, URZ ;  /* 0x0000000e110e72a5 */ /* 0x002fe2000f8e003f */
[----:B------:R-:W-:Y:S01]  /*1a10*/  PRMT R4, R4, 0x9910, RZ ;  /* 0x0000991004047816 */ /* 0x000fe200000000ff */
[----:B------:R-:W-:Y:S01]  /*1a20*/  UIADD3 UR36, UR28, 0x402, URZ ;  /* 0x000004021c247890 */ /* 0x000fe2000fffe03f */
[----:B------:R-:W-:Y:S01]  /*1a30*/  LOP3.LUT R9, R10, 0x80, RZ, 0xc0, !PT ;  /* 0x000000800a097812 */ /* 0x000fe200078ec0ff */
[----:B------:R-:W-:Y:S01]  /*1a40*/  UIADD3 UR14, -UR15, UR17, URZ ;  /* 0x000000110f0e7290 */ /* 0x000fe2000fffe13f */
[----:B------:R-:W-:Y:S01]  /*1a50*/  LOP3.LUT R8, R8, 0xfe, RZ, 0xc0, !PT ;  /* 0x000000fe08087812 */ /* 0x000fe200078ec0ff */
[----:B------:R-:W-:Y:S01]  /*1a60*/  UIADD3 UR22, UR6, 0x2, URZ ;  /* 0x0000000206167890 */ /* 0x000fe2000fffe03f */
[----:B------:R-:W-:Y:S01]  /*1a70*/  LEA.HI R6, R9, R10, RZ, 0x19 ;  /* 0x0000000a09067211 */ /* 0x000fe200078fc8ff */
[C---:B------:R-:W-:Y:S01]  /*1a80*/  IMAD.IADD R9, R3.reuse, 0x1, R14 ;  /* 0x0000000103097824 */ /* 0x040fe200078e020e */
[----:B------:R-:W-:Y:S01]  /*1a90*/  SHF.R.S32.HI R4, RZ, 0x5, R4 ;  /* 0x00000005ff047819 */ /* 0x000fe20000011404 */
[----:B------:R-:W-:Y:S01]  /*1aa0*/  IMAD.MOV R8, RZ, RZ, -R8 ;  /* 0x000000ffff087224 */ /* 0x000fe200078e0a08 */
[----:B------:R-:W-:Y:S01]  /*1ab0*/  LOP3.LUT R6, R6, 0xfe, RZ, 0xc0, !PT ;  /* 0x000000fe06067812 */ /* 0x000fe200078ec0ff */
[----:B------:R-:W-:Y:S01]  /*1ac0*/  USHF.R.U32.HI UR14, URZ, UR13, UR14 ;  /* 0x0000000d3f0e7299 */ /* 0x000fe2000801160e */
[----:B------:R-:W-:Y:S01]  /*1ad0*/  PRMT R12, R12, 0x7710, RZ ;  /* 0x000077100c0c7816 */ /* 0x000fe200000000ff */
[----:B------:R-:W-:Y:S01]  /*1ae0*/  UIADD3 UR54, UR6, 0x202, URZ ;  /* 0x0000020206367890 */ /* 0x000fe2000fffe03f */
[----:B------:R-:W-:Y:S01]  /*1af0*/  PRMT R8, R8, 0x7710, RZ ;  /* 0x0000771008087816 */ /* 0x000fe200000000ff */
[----:B------:R-:W-:Y:S01]  /*1b00*/  IMAD.MOV R6, RZ, RZ, -R6 ;  /* 0x000000ffff067224 */ /* 0x000fe200078e0a06 */
[----:B------:R-:W-:Y:S01]  /*1b10*/  UIADD3 UR14, UR15, UR14, URZ ;  /* 0x0000000e0f0e7290 */ /* 0x000fe2000fffe03f */
[----:B------:R-:W-:Y:S01]  /*1b20*/  IMAD.IADD R3, R3, 0x1, R12 ;  /* 0x0000000103037824 */ /* 0x000fe200078e020c */
[----:B------:R-:W-:Y:S01]  /*1b30*/  UIADD3 UR34, UR6, 0x400, URZ ;  /* 0x0000040006227890 */ /* 0x000fe2000fffe03f */
[----:B------:R-:W-:Y:S01]  /*1b40*/  IMAD.IADD R7, R7, 0x1, R8 ;  /* 0x0000000107077824 */ /* 0x000fe200078e0208 */
[----:B------:R-:W-:Y:S01]  /*1b50*/  PRMT R11, R6, 0x7710, RZ ;  /* 0x00007710060b7816 */ /* 0x000fe200000000ff */
[----:B------:R-:W-:Y:S01]  /*1b60*/  USHF.R.U32.HI UR13, URZ, UR11, UR14 ;  /* 0x0000000b3f0d7299 */ /* 0x000fe2000801160e */
[----:B------:R-:W-:Y:S01]  /*1b70*/  PRMT R6, R9, 0x8880, RZ ;  /* 0x0000888009067816 */ /* 0x000fe200000000ff */
[----:B------:R-:W-:-:S02]  /*1b80*/  UIADD3 UR38, UR6, 0x402, URZ ;  /* 0x0000040206267890 */ /* 0x000fc4000fffe03f */
[----:B------:R-:W-:Y:S01]  /*1b90*/  IMAD.IADD R20, R10, 0x1, R11 ;  /* 0x000000010a147824 */ /* 0x000fe200078e020b */
[----:B------:R-:W-:Y:S01]  /*1ba0*/  PRMT R10, R4, 0x9910, RZ ;  /* 0x00009910040a7816 */ /* 0x000fe200000000ff */
[----:B------:R-:W-:Y:S01]  /*1bb0*/  UISETP.GE.AND UP0, UPT, UR13, UR18, UPT ;  /* 0x000000120d00728c */ /* 0x000fe2000bf06270 */
[----:B------:R-:W-:Y:S01]  /*1bc0*/  PRMT R4, R6, 0x7710, RZ ;  /* 0x0000771006047816 */ /* 0x000fe200000000ff */
[----:B------:R-:W-:Y:S01]  /*1bd0*/  UIADD3 UR11, -UR13, URZ, URZ ;  /* 0x0000003f0d0b7290 */ /* 0x000fe2000fffe13f */
[----:B------:R-:W-:Y:S01]  /*1be0*/  PRMT R11, R3, 0x9910, RZ ;  /* 0x00009910030b7816 */ /* 0x000fe200000000ff */
[----:B------:R-:W-:Y:S01]  /*1bf0*/  USEL UR8, UR8, UR10, !UP0 ;  /* 0x0000000a08087287 */ /* 0x000fe2000c000000 */
[----:B------:R-:W-:Y:S01]  /*1c00*/  SHF.R.U32.HI R4, RZ, 0x7, R4 ;  /* 0x00000007ff047819 */ /* 0x000fe20000011604 */
[----:B------:R-:W-:Y:S02]  /*1c10*/  UIMAD UR11, UR11, UR16, UR17 ;  /* 0x000000100b0b72a4 */ /* 0x000fe4000f8e0211 */
[----:B------:R-:W-:Y:S01]  /*1c20*/  IMAD R15, R10, 0x10, R11 ;  /* 0x000000100a0f7824 */ /* 0x000fe200078e020b */
[----:B------:R-:W-:Y:S01]  /*1c30*/  LOP3.LUT R6, R4, 0xff, RZ, 0xc0, !PT ;  /* 0x000000ff04067812 */ /* 0x000fe200078ec0ff */
[----:B------:R-:W-:Y:S01]  /*1c40*/  ULDC.64 UR14, c[0x0][0x4a8] ;  /* 0x00012a00000e7ab9 */ /* 0x000fe20000000a00 */
[----:B------:R-:W-:Y:S01]  /*1c50*/  PRMT R4, R7, 0x8880, RZ ;  /* 0x0000888007047816 */ /* 0x000fe200000000ff */
[----:B------:R-:W-:Y:S01]  /*1c60*/  @UP0 ULDC UR15, c[0x0][0x4c4] ;  /* 0x00013100000f0ab9 */ /* 0x000fe20000000800 */
[CC--:B------:R-:W-:Y:S01]  /*1c70*/  LEA.HI R3, R6.reuse, R9.reuse, RZ, 0x1a ;  /* 0x0000000906037211 */ /* 0x0c0fe200078fd0ff */
[----:B------:R-:W-:Y:S01]  /*1c80*/  USEL UR7, UR7, UR9, !UP0 ;  /* 0x0000000907077287 */ /* 0x000fe2000c000000 */
[----:B------:R-:W-:Y:S01]  /*1c90*/  LEA.HI R7, R6, R9, RZ, 0x1d ;  /* 0x0000000906077211 */ /* 0x000fe200078fe8ff */
[----:B------:R-:W-:Y:S01]  /*1ca0*/  ULOP3.LUT UR10, UR8, 0xff, URZ, 0xc0, !UPT ;  /* 0x000000ff080a7892 */ /* 0x000fe2000f8ec03f */
[C---:B------:R-:W-:Y:S01]  /*1cb0*/  LOP3.LUT R6, R3.reuse, 0xfffc, RZ, 0xc0, !PT ;  /* 0x0000fffc03067812 */ /* 0x040fe200078ec0ff */
[----:B------:R-:W-:Y:S01]  /*1cc0*/  UIMAD.WIDE.U32 UR8, UR11, UR15, URZ ;  /* 0x0000000f0b0872a5 */ /* 0x000fe2000f8e003f */
[----:B------:R-:W-:Y:S01]  /*1cd0*/  PRMT R8, R3, 0x8880, RZ ;  /* 0x0000888003087816 */ /* 0x000fe200000000ff */
[----:B------:R-:W-:Y:S01]  /*1ce0*/  IMAD R15, R15, 0x8, R4 ;  /* 0x000000080f0f7824 */ /* 0x000fe200078e0204 */
[----:B------:R-:W-:Y:S01]  /*1cf0*/  ULOP3.LUT UR7, UR7, 0xff, URZ, 0xc0, !UPT ;  /* 0x000000ff07077892 */ /* 0x000fe2000f8ec03f */
[----:B------:R-:W-:Y:S01]  /*1d00*/  IMAD.MOV R12, RZ, RZ, -R6 ;  /* 0x000000ffff0c7224 */ /* 0x000fe200078e0a06 */
[----:B------:R-:W-:Y:S01]  /*1d10*/  SHF.R.S32.HI R6, RZ, 0x2, R8 ;  /* 0x00000002ff067819 */ /* 0x000fe20000011408 */
[----:B------:R-:W-:Y:S01]  /*1d20*/  IMAD.SHL.U32 R3, R15, 0x8, RZ ;  /* 0x000000080f037824 */ /* 0x000fe200078e00ff */
[----:B------:R-:W-:Y:S01]  /*1d30*/  UIADD3 UR8, UR11, -UR9, URZ ;  /* 0x800000090b087290 */ /* 0x000fe2000fffe03f */
[----:B------:R-:W-:Y:S01]  /*1d40*/  PRMT R7, R7, 0x8880, RZ ;  /* 0x0000888007077816 */ /* 0x000fe200000000ff */
[----:B------:R-:W-:Y:S01]  /*1d50*/  @UP0 ULDC UR14, c[0x0][0x4c0] ;  /* 0x00013000000e0ab9 */ /* 0x000fe20000000800 */
[----:B------:R-:W-:Y:S01]  /*1d60*/  PRMT R8, R12, 0x7710, RZ ;  /* 0x000077100c087816 */ /* 0x000fe200000000ff */
[----:B------:R-:W-:Y:S01]  /*1d70*/  USHF.R.U32.HI UR7, URZ, UR7, UR8 ;  /* 0x000000073f077299 */ /* 0x000fe20008011608 */
[----:B------:R-:W-:Y:S01]  /*1d80*/  LOP3.LUT R12, R6, 0xffff, RZ, 0xc0, !PT ;  /* 0x0000ffff060c7812 */ /* 0x000fe200078ec0ff */
[----:B------:R-:W-:Y:S01]  /*1d90*/  UIADD3 UR16, UR28, 0x200, URZ ;  /* 0x000002001c107890 */ /* 0x000fe2000fffe03f */
[----:B------:R-:W-:Y:S01]  /*1da0*/  IADD3 R3, R3, UR4, R3 ;  /* 0x0000000403037c10 */ /* 0x000fe2000fffe003 */
[----:B------:R-:W-:Y:S01]  /*1db0*/  IMAD.IADD R9, R9, 0x1, R8 ;  /* 0x0000000109097824 */ /* 0x000fe200078e0208 */
[----:B------:R-:W-:Y:S01]  /*1dc0*/  SHF.R.U32.HI R8, RZ, 0x5, R12 ;  /* 0x00000005ff087819 */ /* 0x000fe2000001160c */
[----:B------:R-:W-:-:S02]  /*1dd0*/  UIADD3 UR7, UR9, UR7, URZ ;  /* 0x0000000709077290 */ /* 0x000fc4000fffe03f */
[C---:B------:R-:W-:Y:S01]  /*1de0*/  VIADD R18, R3.reuse, 0x12400 ;  /* 0x0001240003127836 */ /* 0x040fe20000000000 */
[----:B------:R-:W-:Y:S01]  /*1df0*/  LOP3.LUT R15, R8, 0x7, RZ, 0xc0, !PT ;  /* 0x00000007080f7812 */ /* 0x000fe200078ec0ff */
[----:B------:R-:W-:Y:S01]  /*1e00*/  USHF.R.U32.HI UR7, URZ, UR10, UR7 ;  /* 0x0000000a3f077299 */ /* 0x000fe20008011607 */
[C---:B------:R-:W-:Y:S01]  /*1e10*/  VIADD R16, R3.reuse, 0x12420 ;  /* 0x0001242003107836 */ /* 0x040fe20000000000 */
[----:B------:R-:W-:Y:S01]  /*1e20*/  ULDC UR9, c[0x0][0x4a0] ;  /* 0x0001280000097ab9 */ /* 0x000fe20000000800 */
[C---:B------:R-:W-:Y:S01]  /*1e30*/  VIADD R14, R3.reuse, 0x12440 ;  /* 0x00012440030e7836 */ /* 0x040fe20000000000 */
[----:B------:R-:W-:Y:S01]  /*1e40*/  UIADD3 UR8, -UR7, URZ, URZ ;  /* 0x0000003f07087290 */ /* 0x000fe2000fffe13f */
[----:B------:R-:W-:Y:S01]  /*1e50*/  IMAD.IADD R15, R6, 0x1, R15 ;  /* 0x00000001060f7824 */ /* 0x000fe200078e020f */
[----:B------:R-:W-:Y:S01]  /*1e60*/  SHF.R.U32.HI R19, RZ, 0x3, R18 ;  /* 0x00000003ff137819 */ /* 0x000fe20000011612 */
[----:B------:R-:W-:Y:S01]  /*1e70*/  VIADD R3, R3, 0x12460 ;  /* 0x0001246003037836 */ /* 0x000fe20000000000 */
[----:B------:R-:W-:Y:S01]  /*1e80*/  UIMAD UR8, UR14, UR8, UR11 ;  /* 0x000000080e0872a4 */ /* 0x000fe2000f8e020b */
[----:B------:R-:W-:Y:S01]  /*1e90*/  SHF.R.U32.HI R17, RZ, 0x3, R16 ;  /* 0x00000003ff117819 */ /* 0x000fe20000011610 */
[----:B------:R-:W-:Y:S01]  /*1ea0*/  UIADD3 UR18, UR6, 0x200, URZ ;  /* 0x0000020006127890 */ /* 0x000fe2000fffe03f */
[----:B------:R-:W-:Y:S01]  /*1eb0*/  LOP3.LUT R15, R15, 0xfff8, RZ, 0xc0, !PT ;  /* 0x0000fff80f0f7812 */ /* 0x000fe200078ec0ff */
[----:B------:R-:W-:Y:S01]  /*1ec0*/  ULDC.64 UR10, c[0x0][0x498] ;  /* 0x00012600000a7ab9 */ /* 0x000fe20000000a00 */
[----:B------:R-:W-:Y:S01]  /*1ed0*/  SHF.R.U32.HI R12, RZ, 0x3, R3 ;  /* 0x00000003ff0c7819 */ /* 0x000fe20000011603 */
[----:B------:R-:W-:Y:S01]  /*1ee0*/  UIMAD UR10, UR13, UR10, UR8 ;  /* 0x0000000a0d0a72a4 */ /* 0x000fe2000f8e0208 */
[----:B------:R-:W-:Y:S01]  /*1ef0*/  LOP3.LUT R18, R18, 0x70, R19, 0x78, !PT ;  /* 0x0000007012127812 */ /* 0x000fe200078e7813 */
[----:B------:R-:W-:Y:S01]  /*1f00*/  IMAD.MOV R21, RZ, RZ, -R15 ;  /* 0x000000ffff157224 */ /* 0x000fe200078e0a0f */
[----:B------:R-:W-:Y:S01]  /*1f10*/  SHF.R.U32.HI R15, RZ, 0x3, R14 ;  /* 0x00000003ff0f7819 */ /* 0x000fe2000001160e */
[----:B------:R-:W-:Y:S01]  /*1f20*/  UIMAD.WIDE.U32 UR8, UR10, UR9, URZ ;  /* 0x000000090a0872a5 */ /* 0x000fe2000f8e003f */
[----:B------:R-:W-:Y:S01]  /*1f30*/  LOP3.LUT R12, R3, 0x70, R12, 0x78, !PT ;  /* 0x00000070030c7812 */ /* 0x000fe200078e780c */
[----:B------:R-:W-:Y:S01]  /*1f40*/  UIADD3 UR40, UR24, 0x4, URZ ;  /* 0x0000000418287890 */ /* 0x000fe2000fffe03f */
[----:B------:R-:W-:Y:S01]  /*1f50*/  PRMT R21, R21, 0x7710, RZ ;  /* 0x0000771015157816 */ /* 0x000fe200000000ff */
[----:B------:R-:W-:Y:S01]  /*1f60*/  UIADD3 UR8, UR10, -UR9, URZ ;  /* 0x800000090a087290 */ /* 0x000fe2000fffe03f */
[----:B------:R-:W-:Y:S01]  /*1f70*/  LOP3.LUT R16, R16, 0x70, R17, 0x78, !PT ;  /* 0x0000007010107812 */ /* 0x000fe200078e7811 */
[----:B------:R-:W-:Y:S01]  /*1f80*/  UIADD3 UR44, UR24, 0x406, URZ ;  /* 0x00000406182c7890 */ /* 0x000fe2000fffe03f */
[----:B------:R-:W-:Y:S01]  /*1f90*/  LOP3.LUT R14, R14, 0x70, R15, 0x78, !PT ;  /* 0x000000700e0e7812 */ /* 0x000fe200078e780f */
[----:B------:R-:W-:Y:S01]  /*1fa0*/  IMAD.IADD R6, R6, 0x1, R21 ;  /* 0x0000000106067824 */ /* 0x000fe200078e0215 */
[----:B------:R-:W-:Y:S01]  /*1fb0*/  USHF.R.U32.HI UR8, URZ, UR5, UR8 ;  /* 0x000000053f087299 */ /* 0x000fe20008011608 */
[----:B------:R-:W1:Y:S01]  /*1fc0*/  LDC R21, c[0x0][0x488] ;  /* 0x00012200ff157b82 */ /* 0x000e620000000800 */
[----:B------:R-:W-:Y:S01]  /*1fd0*/  PRMT R3, R20, 0x8880, RZ ;  /* 0x0000888014037816 */ /* 0x000fe200000000ff */
[----:B------:R-:W-:Y:S01]  /*1fe0*/  UIADD3 UR50, UR26, 0x40, URZ ;  /* 0x000000401a327890 */ /* 0x000fe2000fffe03f */
[----:B------:R-:W-:Y:S01]  /*1ff0*/  PRMT R6, R6, 0x9910, RZ ;  /* 0x0000991006067816 */ /* 0x000fe200000000ff */
[----:B------:R-:W-:Y:S01]  /*2000*/  UIADD3 UR8, UR9, UR8, URZ ;  /* 0x0000000809087290 */ /* 0x000fe2000fffe03f */
[----:B------:R-:W-:Y:S01]  /*2010*/  UMOV UR21, 0x80000020 ;  /* 0x8000002000157882 */ /* 0x000fe20000000000 */
[----:B------:R-:W-:-:S02]  /*2020*/  UMOV UR53, 0x80000020 ;  /* 0x8000002000357882 */ /* 0x000fc40000000000 */
[----:B------:R-:W-:Y:S01]  /*2030*/  IMAD R6, R5, 0x40, R6 ;  /* 0x0000004005067824 */ /* 0x000fe200078e0206 */
[----:B------:R-:W-:Y:S01]  /*2040*/  SHF.R.S32.HI R5, RZ, 0x5, R7 ;  /* 0x00000005ff057819 */ /* 0x000fe20000011407 */
[----:B------:R-:W-:Y:S01]  /*2050*/  USHF.R.U32.HI UR12, URZ, UR12, UR8 ;  /* 0x0000000c3f0c7299 */ /* 0x000fe20008011608 */
[----:B------:R-:W-:Y:S01]  /*2060*/  VIADD R7, R13, 0x1 ;  /* 0x000000010d077836 */ /* 0x000fe20000000000 */
[----:B------:R-:W-:Y:S01]  /*2070*/  UMOV UR33, 0x80000020 ;  /* 0x8000002000217882 */ /* 0x000fe20000000000 */
[----:B------:R-:W-:Y:S01]  /*2080*/  PRMT R5, R5, 0x9910, RZ ;  /* 0x0000991005057816 */ /* 0x000fe200000000ff */
[----:B------:R-:W-:Y:S01]  /*2090*/  UIADD3 UR5, -UR12, URZ, URZ ;  /* 0x0000003f0c057290 */ /* 0x000fe2000fffe13f */
[----:B------:R-:W-:Y:S01]  /*20a0*/  UMOV UR37, 0x80000020 ;  /* 0x8000002000257882 */ /* 0x000fe20000000000 */
[----:B------:R-:W-:Y:S02]  /*20b0*/  UMOV UR23, 0x80000020 ;  /* 0x8000002000177882 */ /* 0x000fe40000000000 */
[----:B------:R-:W-:Y:S01]  /*20c0*/  IMAD R8, R5, 0x10, R6 ;  /* 0x0000001005087824 */ /* 0x000fe200078e0206 */
[----:B------:R-:W-:Y:S01]  /*20d0*/  IADD3 R6, -R13, 0x4, RZ ;  /* 0x000000040d067810 */ /* 0x000fe20007ffe1ff */
[----:B------:R-:W-:Y:S01]  /*20e0*/  UIMAD UR11, UR5, UR11, UR10 ;  /* 0x0000000b050b72a4 */ /* 0x000fe2000f8e020a */
[----:B------:R-:W-:Y:S01]  /*20f0*/  UMOV UR19, 0x80000020 ;  /* 0x8000002000137882 */ /* 0x000fe20000000000 */
[----:B------:R-:W-:Y:S01]  /*2100*/  UMOV UR55, 0x80000020 ;  /* 0x8000002000377882 */ /* 0x000fe20000000000 */
[----:B-1----:R-:W-:Y:S01]  /*2110*/  ISETP.LE.AND P0, PT, R21, UR17, PT ;  /* 0x0000001115007c0c */ /* 0x002fe2000bf03270 */
[----:B------:R-:W-:Y:S01]  /*2120*/  UMOV UR17, 0x80000020 ;  /* 0x8000002000117882 */ /* 0x000fe20000000000 */
[----:B------:R-:W-:Y:S01]  /*2130*/  UMOV UR35, 0x80000020 ;  /* 0x8000002000237882 */ /* 0x000fe20000000000 */
[----:B------:R-:W-:Y:S01]  /*2140*/  UMOV UR39, 0x80000020 ;  /* 0x8000002000277882 */ /* 0x000fe20000000000 */
[----:B------:R-:W-:Y:S01]  /*2150*/  UMOV UR41, 0x40000040 ;  /* 0x4000004000297882 */ /* 0x000fe20000000000 */
[----:B------:R-:W-:Y:S01]  /*2160*/  UMOV UR45, 0x40000040 ;  /* 0x40000040002d7882 */ /* 0x000fe20000000000 */
[----:B------:R-:W-:-:S07]  /*2170*/  UMOV UR51, 0x80000020 ;  /* 0x8000002000337882 */ /* 0x000fce0000000000 */
[----:B------:R-:W-:Y:S05]  /*2180*/  @P0 EXIT ;  /* 0x000000000000094d */ /* 0x000fea0003800000 */
[----:B------:R-:W1:Y:S02]  /*2190*/  SYNCS.PHASECHK.TRANS64.TRYWAIT P0, [UR4], RZ ;  /* 0x000000ffff0075a7 */ /* 0x000e640008000144 */
[----:B-1----:R-:W-:Y:S05]  /*21a0*/  @!P0 BRA `(.L_x_12) ;  /* 0x0000007c00088947 */ /* 0x002fea0003800000 */
.L_x_39:
[----:B------:R-:W2:Y:S02]  /*21b0*/  SYNCS.PHASECHK.TRANS64.TRYWAIT P0, [UR4+0x10], RZ ;  /* 0x000010ffff0075a7 */ /* 0x000ea40008000144 */
[----:B--2---:R-:W-:Y:S05]  /*21c0*/  @P0 BRA `(.L_x_13) ;  /* 0x0000000000080947 */ /* 0x004fea0003800000 */
[----:B------:R-:W2:Y:S02]  /*21d0*/  SYNCS.PHASECHK.TRANS64.TRYWAIT P0, [UR4+0x10], RZ ;  /* 0x000010ffff0075a7 */ /* 0x000ea40008000144 */
[----:B--2---:R-:W-:Y:S05]  /*21e0*/  @!P0 BRA `(.L_x_14) ;  /* 0x0000007c00108947 */ /* 0x004fea0003800000 */
.L_x_13:
[----:B------:R-:W-:Y:S01]  /*21f0*/  WARPGROUP.ARRIVE ;  /* 0x00000000000079c5 */ /* 0x000fe20000000000 */
[----:B------:R-:W-:Y:S01]  /*2200*/  ULDC UR5, c[0x0][0x48c] ;  /* 0x0001230000057ab9 */ /* 0x000fe20000000800 */
[----:B------:R-:W-:Y:S01]  /*2210*/  ULDC UR47, c[0x0][0x21c] ;  /* 0x00008700002f7ab9 */ /* 0x000fe20000000800 */
[----:B------:R-:W-:Y:S01]  /*2220*/  ULDC UR48, c[0x0][0x210] ;  /* 0x0000840000307ab9 */ /* 0x000fe20000000800 */
[----:B------:R-:W-:Y:S01]  /*2230*/  UIADD3 UR8, -UR7, UR5, URZ ;  /* 0x0000000507087290 */ /* 0x000fe2000fffe13f */
[----:B-1----:R-:W-:Y:S01]  /*2240*/  IMAD.IADD R5, R9, 0x1, R9 ;  /* 0x0000000109057824 */ /* 0x002fe200078e0209 */
[----:B------:R-:W-:Y:S01]  /*2250*/  HGMMA.64x128x16.F32 R24, gdesc[UR28], RZ, !UPT ;  /* 0x01e000001c1879f0 */ /* 0x000fe2000c7008ff */
[----:B------:R-:W-:Y:S01]  /*2260*/  UIADD3 UR10, UR47, -UR48, URZ ;  /* 0x800000302f0a7290 */ /* 0x000fe2000fffe03f */
[----:B------:R-:W-:Y:S01]  /*2270*/  IMAD.MOV.U32 R89, RZ, RZ, -0x1 ;  /* 0xffffffffff597424 */ /* 0x000fe200078e00ff */
[----:B------:R-:W-:Y:S01]  /*2280*/  UIADD3 UR46, -UR47, URZ, URZ ;  /* 0x0000003f2f2e7290 */ /* 0x000fe2000fffe13f */
[----:B------:R-:W-:Y:S01]  /*2290*/  IMAD.MOV R5, RZ, RZ, -R5 ;  /* 0x000000ffff057224 */ /* 0x000fe200078e0a05 */
[----:B------:R-:W-:Y:S01]  /*22a0*/  ULEA UR8, UR8, UR10, 0x7 ;  /* 0x0000000a08087291 */ /* 0x000fe2000f8e383f */
[----:B------:R-:W-:Y:S01]  /*22b0*/  VIADD R136, R16, 0x4000 ;  /* 0x0000400010887836 */ /* 0x000fe20000000000 */
[----:B------:R-:W-:Y:S01]  /*22c0*/  UIADD3 UR13, UR47, -0x1, URZ ;  /* 0xffffffff2f0d7890 */ /* 0x000fe2000fffe03f */
[----:B------:R-:W-:Y:S01]  /*22d0*/  VIADD R138, R14, 0x4000 ;  /* 0x000040000e8a7836 */ /* 0x000fe20000000000 */
[----:B------:R-:W-:Y:S01]  /*22e0*/  UIADD3 UR49, -UR8, URZ, URZ ;  /* 0x0000003f08317290 */ /* 0x000fe2000fffe13f */
[----:B------:R-:W-:Y:S01]  /*22f0*/  PRMT R5, R5, 0x7710, RZ ;  /* 0x0000771005057816 */ /* 0x000fe200000000ff */
[----:B------:R-:W-:Y:S01]  /*2300*/  USHF.R.S32.HI UR46, URZ, 0x1f, UR46 ;  /* 0x0000001f3f2e7899 */ /* 0x000fe2000801142e */
[----:B------:R-:W-:Y:S01]  /*2310*/  VIADD R140, R12, 0x4000 ;  /* 0x000040000c8c7836 */ /* 0x000fe20000000000 */
[----:B------:R-:W-:Y:S01]  /*2320*/  UIADD3 UR10, UR8, -0x1, URZ ;  /* 0xffffffff080a7890 */ /* 0x000fe2000fffe03f */
[----:B------:R-:W-:Y:S01]  /*2330*/  LOP3.LUT R5, R5, 0xffff, RZ, 0xc0, !PT ;  /* 0x0000ffff05057812 */ /* 0x000fe200078ec0ff */
[----:B------:R-:W-:-:S02]  /*2340*/  USHF.R.S32.HI UR56, URZ, 0x1f, UR49 ;  /* 0x0000001f3f387899 */ /* 0x000fc40008011431 */
[----:B------:R-:W-:Y:S01]  /*2350*/  UISETP.GT.AND UP1, UPT, UR47, URZ, UPT ;  /* 0x0000003f2f00728c */ /* 0x000fe2000bf24270 */
[----:B------:R-:W-:Y:S01]  /*2360*/  PRMT R5, R5, 0x8880, RZ ;  /* 0x0000888005057816 */ /* 0x000fe200000000ff */
[----:B------:R-:W-:Y:S02]  /*2370*/  USHF.R.S32.HI UR57, URZ, 0x1f, UR13 ;  /* 0x0000001f3f397899 */ /* 0x000fe4000801140d */
[----:B------:R-:W-:Y:S02]  /*2380*/  ULEA.HI UR46, UR46, -UR47, URZ, 0x7 ;  /* 0x8000002f2e2e7291 */ /* 0x000fe4000f8f383f */
[----:B------:R-:W-:Y:S01]  /*2390*/  USHF.R.S32.HI UR49, URZ, 0x1f, UR10 ;  /* 0x0000001f3f317899 */ /* 0x000fe2000801140a */
[----:B------:R-:W-:Y:S01]  /*23a0*/  VIADD R13, R5, -UR48 ;  /* 0x80000030050d7c36 */ /* 0x000fe20008000000 */
[----:B------:R-:W-:Y:S02]  /*23b0*/  ULEA.HI UR56, UR56, -UR8, URZ, 0x7 ;  /* 0x8000000838387291 */ /* 0x000fe4000f8f383f */
[----:B------:R-:W-:-:S02]  /*23c0*/  UISETP.GT.AND UP0, UPT, UR8, URZ, UPT ;  /* 0x0000003f0800728c */ /* 0x000fc4000bf04270 */
[----:B------:R-:W-:Y:S01]  /*23d0*/  ULEA.HI UR13, UR57, UR13, URZ, 0x7 ;  /* 0x0000000d390d7291 */ /* 0x000fe2000f8f383f */
[----:B------:R-:W-:Y:S01]  /*23e0*/  IADD3 R15, R8, UR47, R13 ;  /* 0x0000002f080f7c10 */ /* 0x000fe2000fffe00d */
[----:B------:R-:W-:Y:S01]  /*23f0*/  USHF.R.S32.HI UR46, URZ, 0x7, UR46 ;  /* 0x000000073f2e7899 */ /* 0x000fe2000801142e */
[----:B------:R-:W-:Y:S01]  /*2400*/  VIADD R13, R5, UR47 ;  /* 0x0000002f050d7c36 */ /* 0x000fe20008000000 */
[----:B------:R-:W-:Y:S02]  /*2410*/  ULEA.HI UR49, UR49, UR10, URZ, 0x7 ;  /* 0x0000000a31317291 */ /* 0x000fe4000f8f383f */
[----:B------:R-:W-:Y:S01]  /*2420*/  USHF.R.S32.HI UR56, URZ, 0x7, UR56 ;  /* 0x000000073f387899 */ /* 0x000fe20008011438 */
[----:B------:R-:W-:Y:S01]  /*2430*/  UMOV UR42, 0x0 ;  /* 0x00000000002a7882 */ /* 0x000fe20000000000 */
[----:B------:R-:W-:Y:S01]  /*2440*/  UMOV UR43, 0x1 ;  /* 0x00000001002b7882 */ /* 0x000fe20000000000 */
[----:B------:R-:W-:Y:S02]  /*2450*/  ULEA.HI.SX32 UR49, UR49, 0x1, 0x19 ;  /* 0x0000000131317891 */ /* 0x000fe4000f8fca3f */
[----:B------:R-:W-:-:S02]  /*2460*/  @UP1 UIMAD.WIDE UR14, UR13, 0x2000000, UR42 ;  /* 0x020000000d0e18a5 */ /* 0x000fc4000f8e022a */
[----:B------:R-:W-:Y:S02]  /*2470*/  UIADD3 UR56, -UR56, URZ, URZ ;  /* 0x0000003f38387290 */ /* 0x000fe4000fffe13f */
[----:B------:R-:W-:Y:S02]  /*2480*/  UIADD3 UR46, -UR46, URZ, URZ ;  /* 0x0000003f2e2e7290 */ /* 0x000fe4000fffe13f */
[----:B------:R-:W-:Y:S02]  /*2490*/  ULOP3.LUT UR9, URZ, UR7, URZ, 0x33, !UPT ;  /* 0x000000073f097292 */ /* 0x000fe4000f8e333f */
[----:B------:R-:W-:Y:S01]  /*24a0*/  UIADD3 UR8, UR8, -0x80, URZ ;  /* 0xffffff8008087890 */ /* 0x000fe2000fffe03f */
[----:B------:R-:W-:Y:S02]  /*24b0*/  @!UP0 UMOV UR49, UR56 ;  /* 0x0000003800318c82 */ /* 0x000fe40008000000 */
[----:B------:R-:W-:Y:S01]  /*24c0*/  @UP1 UMOV UR46, UR15 ;  /* 0x0000000f002e1c82 */ /* 0x000fe20008000000 */
[----:B------:R-:W-:-:S02]  /*24d0*/  UIADD3 UR9, UR9, UR5, URZ ;  /* 0x0000000509097290 */ /* 0x000fc4000fffe03f */
[----:B------:R-:W-:Y:S02]  /*24e0*/  UISETP.LT.AND UP0, UPT, UR49, UR46, UPT ;  /* 0x0000002e3100728c */ /* 0x000fe4000bf01270 */
[----:B------:R-:W-:Y:S02]  /*24f0*/  USHF.L.U32 UR10, UR9, 0x7, URZ ;  /* 0x00000007090a7899 */ /* 0x000fe4000800063f */
[----:B------:R-:W-:Y:S01]  /*2500*/  USEL UR46, UR49, UR46, UP0 ;  /* 0x0000002e312e7287 */ /* 0x000fe20008000000 */
[----:B------:R-:W-:Y:S01]  /*2510*/  ULDC UR9, c[0x0][0x480] ;  /* 0x0001200000097ab9 */ /* 0x000fe20000000800 */
[----:B------:R-:W-:Y:S02]  /*2520*/  USHF.R.S32.HI UR13, URZ, 0x1f, UR8 ;  /* 0x0000001f3f0d7899 */ /* 0x000fe40008011408 */
[----:B------:R-:W-:Y:S01]  /*2530*/  IMAD.U32 R22, RZ, RZ, UR10 ;  /* 0x0000000aff167e24 */ /* 0x000fe2000f8e00ff */
[----:B------:R-:W-:Y:S02]  /*2540*/  UIADD3 UR5, UR46, -0x1, URZ ;  /* 0xffffffff2e057890 */ /* 0x000fe4000fffe03f */
[----:B------:R-:W-:-:S02]  /*2550*/  ULEA.HI UR13, UR13, UR8, URZ, 0x7 ;  /* 0x000000080d0d7291 */ /* 0x000fc4000f8f383f */
[----:B------:R-:W-:Y:S02]  /*2560*/  IADD3 R5, R15, 0x1, R22 ;  /* 0x000000010f057810 */ /* 0x000fe40007ffe016 */
[----:B------:R-:W-:Y:S01]  /*2570*/  VIMNMX R20, RZ, UR5, !PT ;  /* 0x00000005ff147c48 */ /* 0x000fe2000ffe0100 */
[----:B------:R-:W-:-:S04]  /*2580*/  USHF.R.S32.HI UR13, URZ, 0x7, UR13 ;  /* 0x000000073f0d7899 */ /* 0x000fc8000801140d */
[C---:B------:R-:W-:Y:S02]  /*2590*/  IMAD R13, R20.reuse, -0x80, R13 ;  /* 0xffffff80140d7824 */ /* 0x040fe400078e020d */
[----:B------:R-:W-:Y:S01]  /*25a0*/  IMAD R20, R20, -0x80, R5 ;  /* 0xffffff8014147824 */ /* 0x000fe200078e0205 */
[----:B------:R-:W-:-:S04]  /*25b0*/  VIMNMX R137, RZ, UR13, !PT ;  /* 0x0000000dff897c48 */ /* 0x000fc8000ffe0100 */
[----:B------:R-:W-:Y:S02]  /*25c0*/  VIMNMX R15, R13, R20, PT ;  /* 0x000000140d0f7248 */ /* 0x000fe40003fe0100 */
[----:B------:R-:W-:Y:S02]  /*25d0*/  VIADDMNMX R13, R20, 0x8, R13, PT ;  /* 0x00000008140d7846 */ /* 0x000fe4000380010d */
[----:B------:R-:W-:Y:S02]  /*25e0*/  SHF.R.S32.HI R22, RZ, 0x1f, R15 ;  /* 0x0000001fff167819 */ /* 0x000fe4000001140f */
[----:B------:R-:W-:Y:S02]  /*25f0*/  SHF.R.S32.HI R20, RZ, 0x1f, R13 ;  /* 0x0000001fff147819 */ /* 0x000fe4000001140d */
[----:B------:R-:W-:Y:S02]  /*2600*/  LEA.HI R22, R22, R15, RZ, 0x3 ;  /* 0x0000000f16167211 */ /* 0x000fe400078f18ff */
[----:B------:R-:W-:-:S02]  /*2610*/  LEA.HI R20, R20, R13, RZ, 0x3 ;  /* 0x0000000d14147211 */ /* 0x000fc400078f18ff */
[----:B------:R-:W-:Y:S02]  /*2620*/  LOP3.LUT R88, R22, 0xfffffff8, RZ, 0xc0, !PT ;  /* 0xfffffff816587812 */ /* 0x000fe400078ec0ff */
[----:B------:R-:W-:Y:S02]  /*2630*/  SHF.R.S32.HI R22, RZ, 0x3, R22 ;  /* 0x00000003ff167819 */ /* 0x000fe40000011416 */
[CC--:B------:R-:W-:Y:S02]  /*2640*/  ISETP.NE.AND P0, PT, R15.reuse, R88.reuse, PT ;  /* 0x000000580f00720c */ /* 0x0c0fe40003f05270 */
[----:B------:R-:W-:Y:S02]  /*2650*/  IADD3 R17, -R22, 0x1, RZ ;  /* 0x0000000116117810 */ /* 0x000fe40007ffe1ff */
[C---:B------:R-:W-:Y:S02]  /*2660*/  ISETP.LT.AND P0, PT, R15.reuse, RZ, P0 ;  /* 0x000000ff0f00720c */ /* 0x040fe40000701270 */
[----:B------:R-:W-:Y:S01]  /*2670*/  VIADDMNMX R88, R15, -R88, 0x2, PT ;  /* 0x000000020f587446 */ /* 0x000fe20003800958 */
[----:B------:R-:W-:Y:S10]  /*2680*/  HGMMA.64x128x16.F32 R24, gdesc[UR20], R24 ;  /* 0x01e00000141879f0 */ /* 0x000ff40008700818 */
[----:B------:R-:W-:-:S05]  /*2690*/  @!P0 IMAD.MOV R17, RZ, RZ, -R22 ;  /* 0x000000ffff118224 */ /* 0x000fca00078e0a16 */
[----:B------:R-:W-:-:S04]  /*26a0*/  IADD3 R88, -R88, R17, R17 ;  /* 0x0000001158587210 */ /* 0x000fc80007ffe111 */
[----:B------:R-:W-:-:S05]  /*26b0*/  VIMNMX R88, R88, -0x20, !PT ;  /* 0xffffffe058587848 */ /* 0x000fca0007fe0100 */
[----:B------:R-:W-:-:S05]  /*26c0*/  VIADD R88, R88, 0x20 ;  /* 0x0000002058587836 */ /* 0x000fca0000000000 */
[----:B------:R-:W-:-:S04]  /*26d0*/  SHF.R.U32.HI R88, RZ, R88, R89 ;  /* 0x00000058ff587219 */ /* 0x000fc80000011659 */
[C---:B------:R-:W-:Y:S02]  /*26e0*/  R2P PR, R88.reuse, 0x7e ;  /* 0x0000007e58007804 */ /* 0x040fe40000000000 */
[----:B------:R-:W-:Y:S01]  /*26f0*/  LOP3.LUT R21, R88, 0x1, RZ, 0xc0, !PT ;  /* 0x0000000158157812 */ /* 0x000fe200078ec0ff */
[----:B------:R-:W-:-:S12]  /*2700*/  HGMMA.64x128x16.F32 R24, gdesc[UR16], R24 ;  /* 0x01e00000101879f0 */ /* 0x000fd80008700818 */
[----:B------:R-:W-:-:S12]  /*2710*/  HGMMA.64x128x16.F32 R24, gdesc[UR52], R24 ;  /* 0x01e00000341879f0 */ /* 0x000fd80008700818 */
[----:B------:R-:W-:-:S12]  /*2720*/  HGMMA.64x128x16.F32 R24, gdesc[UR32], R24 ;  /* 0x01e00000201879f0 */ /* 0x000fd80008700818 */
[----:B------:R-:W-:Y:S03]  /*2730*/  HGMMA.64x128x16.F32 R24, gdesc[UR36], R24, gsb0 ;  /* 0x01e00000241879f0 */ /* 0x000fe60008000818 */
[----:B------:R-:W-:Y:S02]  /*2740*/  WARPGROUP.DEPBAR.LE gsb0, 0x0 ;  /* 0x00008000000079c5 */ /* 0x000fe40000010000 */
[----:B------:R-:W-:Y:S02]  /*2750*/  FSEL R25, R25, -INF , P1 ;  /* 0xff80000019197808 */ /* 0x000fe40000800000 */
[----:B------:R-:W-:Y:S02]  /*2760*/  FSEL R28, R28, -INF , P2 ;  /* 0xff8000001c1c7808 */ /* 0x000fe40001000000 */
[----:B------:R-:W-:Y:S02]  /*2770*/  FSEL R29, R29, -INF , P3 ;  /* 0xff8000001d1d7808 */ /* 0x000fe40001800000 */
[----:B------:R-:W-:-:S02]  /*2780*/  FSEL R15, R32, -INF , P4 ;  /* 0xff800000200f7808 */ /* 0x000fc40002000000 */
[----:B------:R-:W-:Y:S02]  /*2790*/  FSEL R90, R33, -INF , P5 ;  /* 0xff800000215a7808 */ /* 0x000fe40002800000 */
[----:B------:R-:W-:Y:S02]  /*27a0*/  FSEL R17, R36, -INF , P6 ;  /* 0xff80000024117808 */ /* 0x000fe40003000000 */
[----:B------:R-:W-:Y:S02]  /*27b0*/  R2P PR, R88.B1, 0x7f ;  /* 0x0000007f58007804 */ /* 0x000fe40000001000 */
[----:B------:R-:W-:-:S03]  /*27c0*/  FMNMX R32, R25, R90, !PT ;  /* 0x0000005a19207209 */ /* 0x000fc60007800000 */
[----:B------:R-:W-:Y:S02]  /*27d0*/  FSEL R19, R40, -INF , P0 ;  /* 0xff80000028137808 */ /* 0x000fe40000000000 */
[----:B------:R-:W-:Y:S02]  /*27e0*/  FSEL R41, R41, -INF , P1 ;  /* 0xff80000029297808 */ /* 0x000fe40000800000 */
[----:B------:R-:W-:Y:S02]  /*27f0*/  FSEL R44, R44, -INF , P2 ;  /* 0xff8000002c2c7808 */ /* 0x000fe40001000000 */
[----:B------:R-:W-:Y:S02]  /*2800*/  FSEL R45, R45, -INF , P3 ;  /* 0xff8000002d2d7808 */ /* 0x000fe40001800000 */
[----:B------:R-:W-:Y:S02]  /*2810*/  FSEL R48, R48, -INF , P4 ;  /* 0xff80000030307808 */ /* 0x000fe40002000000 */
[----:B------:R-:W-:-:S02]  /*2820*/  FSEL R49, R49, -INF , P5 ;  /* 0xff80000031317808 */ /* 0x000fc40002800000 */
[----:B------:R-:W-:Y:S02]  /*2830*/  FSEL R52, R52, -INF , P6 ;  /* 0xff80000034347808 */ /* 0x000fe40003000000 */
[----:B------:R-:W-:Y:S02]  /*2840*/  R2P PR, R88.B2, 0x7f ;  /* 0x0000007f58007804 */ /* 0x000fe40000002000 */
[----:B------:R-:W-:-:S03]  /*2850*/  FMNMX R32, R41, R32, !PT ;  /* 0x0000002029207209 */ /* 0x000fc60007800000 */
[----:B------:R-:W-:Y:S02]  /*2860*/  FSEL R56, R56, -INF , P0 ;  /* 0xff80000038387808 */ /* 0x000fe40000000000 */
[----:B------:R-:W-:Y:S02]  /*2870*/  ISETP.NE.U32.AND P0, PT, R21, 0x1, PT ;  /* 0x000000011500780c */ /* 0x000fe40003f05070 */
[----:B------:R-:W-:Y:S02]  /*2880*/  FMNMX R21, R28, R17, !PT ;  /* 0x000000111c157209 */ /* 0x000fe40007800000 */
[----:B------:R-:W-:Y:S02]  /*2890*/  FSEL R24, R24, -INF , !P0 ;  /* 0xff80000018187808 */ /* 0x000fe40004000000 */
[----:B------:R-:W-:Y:S02]  /*28a0*/  LOP3.LUT P0, RZ, R88, 0x80, RZ, 0xc0, !PT ;  /* 0x0000008058ff7812 */ /* 0x000fe4000780c0ff */
[----:B------:R-:W-:-:S02]  /*28b0*/  FMNMX R22, R24, R15, !PT ;  /* 0x0000000f18167209 */ /* 0x000fc40007800000 */
[----:B------:R-:W-:Y:S02]  /*28c0*/  FSEL R36, R37, -INF , P0 ;  /* 0xff80000025247808 */ /* 0x000fe40000000000 */
[----:B------:R-:W-:Y:S02]  /*28d0*/  LOP3.LUT P0, RZ, R88, 0x8000, RZ, 0xc0, !PT ;  /* 0x0000800058ff7812 */ /* 0x000fe4000780c0ff */
[----:B------:R-:W-:Y:S02]  /*28e0*/  FMNMX R40, R29, R36, !PT ;  /* 0x000000241d287209 */ /* 0x000fe40007800000 */
[----:B------:R-:W-:Y:S02]  /*28f0*/  FSEL R53, R53, -INF , P0 ;  /* 0xff80000035357808 */ /* 0x000fe40000000000 */
[----:B------:R-:W-:Y:S02]  /*2900*/  FMNMX R23, R19, R22, !PT ;  /* 0x0000001613177209 */ /* 0x000fe40007800000 */
[----:B------:R-:W-:-:S02]  /*2910*/  FMNMX R21, R44, R21, !PT ;  /* 0x000000152c157209 */ /* 0x000fc40007800000 */
[----:B------:R-:W-:Y:S02]  /*2920*/  FMNMX R40, R45, R40, !PT ;  /* 0x000000282d287209 */ /* 0x000fe40007800000 */
[----:B------:R-:W-:Y:S02]  /*2930*/  LOP3.LUT P0, RZ, R88, 0x800000, RZ, 0xc0, !PT ;  /* 0x0080000058ff7812 */ /* 0x000fe4000780c0ff */
[----:B------:R-:W-:Y:S02]  /*2940*/  FSEL R57, R57, -INF , P1 ;  /* 0xff80000039397808 */ /* 0x000fe40000800000 */
[----:B------:R-:W-:Y:S02]  /*2950*/  FSEL R60, R60, -INF , P2 ;  /* 0xff8000003c3c7808 */ /* 0x000fe40001000000 */
[----:B------:R-:W-:Y:S02]  /*2960*/  FSEL R61, R61, -INF , P3 ;  /* 0xff8000003d3d7808 */ /* 0x000fe40001800000 */
[----:B------:R-:W-:-:S02]  /*2970*/  FMNMX R23, R48, R23, !PT ;  /* 0x0000001730177209 */ /* 0x000fc40007800000 */
[----:B------:R-:W-:Y:S02]  /*2980*/  FMNMX R32, R49, R32, !PT ;  /* 0x0000002031207209 */ /* 0x000fe40007800000 */
[----:B------:R-:W-:Y:S02]  /*2990*/  FMNMX R21, R52, R21, !PT ;  /* 0x0000001534157209 */ /* 0x000fe40007800000 */
[----:B------:R-:W-:Y:S02]  /*29a0*/  FMNMX R40, R53, R40, !PT ;  /* 0x0000002835287209 */ /* 0x000fe40007800000 */
[----:B------:R-:W-:Y:S02]  /*29b0*/  FSEL R69, R69, -INF , P0 ;  /* 0xff80000045457808 */ /* 0x000fe40000000000 */
[----:B------:R-:W-:Y:S02]  /*29c0*/  FSEL R64, R64, -INF , P4 ;  /* 0xff80000040407808 */ /* 0x000fe40002000000 */
[----:B------:R-:W-:-:S02]  /*29d0*/  FSEL R65, R65, -INF , P5 ;  /* 0xff80000041417808 */ /* 0x000fc40002800000 */
[----:B------:R-:W-:Y:S02]  /*29e0*/  FSEL R68, R68, -INF , P6 ;  /* 0xff80000044447808 */ /* 0x000fe40003000000 */
[----:B------:R-:W-:Y:S02]  /*29f0*/  R2P PR, R88.B3, 0x7f ;  /* 0x0000007f58007804 */ /* 0x000fe40000003000 */
[----:B------:R-:W-:Y:S02]  /*2a00*/  FMNMX R23, R56, R23, !PT ;  /* 0x0000001738177209 */ /* 0x000fe40007800000 */
[----:B------:R-:W-:Y:S02]  /*2a10*/  FMNMX R32, R57, R32, !PT ;  /* 0x0000002039207209 */ /* 0x000fe40007800000 */
[----:B------:R-:W-:Y:S02]  /*2a20*/  FMNMX R21, R60, R21, !PT ;  /* 0x000000153c157209 */ /* 0x000fe40007800000 */
[----:B------:R-:W-:-:S02]  /*2a30*/  FMNMX R40, R61, R40, !PT ;  /* 0x000000283d287209 */ /* 0x000fc40007800000 */
[----:B------:R-:W-:Y:S02]  /*2a40*/  FSEL R72, R72, -INF , P0 ;  /* 0xff80000048487808 */ /* 0x000fe40000000000 */
[----:B------:R-:W-:Y:S02]  /*2a50*/  ISETP.GT.AND P0, PT, R88, -0x1, PT ;  /* 0xffffffff5800780c */ /* 0x000fe40003f04270 */
[----:B------:R-:W-:Y:S02]  /*2a60*/  FSEL R73, R73, -INF , P1 ;  /* 0xff80000049497808 */ /* 0x000fe40000800000 */
[----:B------:R-:W-:Y:S02]  /*2a70*/  FSEL R76, R76, -INF , P2 ;  /* 0xff8000004c4c7808 */ /* 0x000fe40001000000 */
[----:B------:R-:W-:Y:S02]  /*2a80*/  FSEL R77, R77, -INF , P3 ;  /* 0xff8000004d4d7808 */ /* 0x000fe40001800000 */
[----:B------:R-:W-:-:S02]  /*2a90*/  FMNMX R23, R64, R23, !PT ;  /* 0x0000001740177209 */ /* 0x000fc40007800000 */
[----:B------:R-:W-:Y:S02]  /*2aa0*/  FMNMX R32, R65, R32, !PT ;  /* 0x0000002041207209 */ /* 0x000fe40007800000 */
[----:B------:R-:W-:Y:S02]  /*2ab0*/  FMNMX R21, R68, R21, !PT ;  /* 0x0000001544157209 */ /* 0x000fe40007800000 */
[----:B------:R-:W-:Y:S02]  /*2ac0*/  FMNMX R40, R69, R40, !PT ;  /* 0x0000002845287209 */ /* 0x000fe40007800000 */
[----:B------:R-:W-:Y:S02]  /*2ad0*/  FSEL R85, R85, -INF , !P0 ;  /* 0xff80000055557808 */ /* 0x000fe40004000000 */
[----:B------:R-:W-:Y:S02]  /*2ae0*/  FSEL R80, R80, -INF , P4 ;  /* 0xff80000050507808 */ /* 0x000fe40002000000 */
[----:B------:R-:W-:-:S02]  /*2af0*/  FSEL R81, R81, -INF , P5 ;  /* 0xff80000051517808 */ /* 0x000fc40002800000 */
[----:B------:R-:W-:Y:S02]  /*2b00*/  FSEL R84, R84, -INF , P6 ;  /* 0xff80000054547808 */ /* 0x000fe40003000000 */
[----:B------:R-:W-:Y:S02]  /*2b10*/  FMNMX R23, R72, R23, !PT ;  /* 0x0000001748177209 */ /* 0x000fe40007800000 */
[----:B------:R-:W-:Y:S02]  /*2b20*/  FMNMX R32, R73, R32, !PT ;  /* 0x0000002049207209 */ /* 0x000fe40007800000 */
[----:B------:R-:W-:Y:S02]  /*2b30*/  FMNMX R21, R76, R21, !PT ;  /* 0x000000154c157209 */ /* 0x000fe40007800000 */
[----:B------:R-:W-:Y:S02]  /*2b40*/  FMNMX R40, R77, R40, !PT ;  /* 0x000000284d287209 */ /* 0x000fe40007800000 */
[----:B------:R-:W-:-:S02]  /*2b50*/  FMNMX R23, R80, R23, !PT ;  /* 0x0000001750177209 */ /* 0x000fc40007800000 */
[----:B------:R-:W-:Y:S02]  /*2b60*/  FMNMX R32, R81, R32, !PT ;  /* 0x0000002051207209 */ /* 0x000fe40007800000 */
[----:B------:R-:W-:Y:S02]  /*2b70*/  FMNMX R21, R84, R21, !PT ;  /* 0x0000001554157209 */ /* 0x000fe40007800000 */
[----:B------:R-:W-:Y:S02]  /*2b80*/  FMNMX R40, R85, R40, !PT ;  /* 0x0000002855287209 */ /* 0x000fe40007800000 */
[----:B------:R-:W-:Y:S02]  /*2b90*/  FMNMX R23, R23, R32, !PT ;  /* 0x0000002017177209 */ /* 0x000fe40007800000 */
[----:B------:R-:W-:Y:S02]  /*2ba0*/  FMNMX R40, R21, R40, !PT ;  /* 0x0000002815287209 */ /* 0x000fe40007800000 */
[----:B------:R-:W-:-:S02]  /*2bb0*/  SHF.R.S32.HI R21, RZ, 0x3, R20 ;  /* 0x00000003ff157819 */ /* 0x000fc40000011414 */
[----:B------:R-:W-:-:S05]  /*2bc0*/  FMNMX R23, R23, R40, !PT ;  /* 0x0000002817177209 */ /* 0x000fca0007800000 */
[----:B------:R-:W1:Y:S02]  /*2bd0*/  SHFL.BFLY PT, R22, R23, 0x2, 0x1f ;  /* 0x0c401f0017167f89 */ /* 0x000e6400000e0000 */
[----:B-1----:R-:W-:Y:S02]  /*2be0*/  FMNMX R32, R23, R22, !PT ;  /* 0x0000001617207209 */ /* 0x002fe40007800000 */
[----:B------:R-:W-:Y:S02]  /*2bf0*/  LOP3.LUT R22, R20, 0xfffffff8, RZ, 0xc0, !PT ;  /* 0xfffffff814167812 */ /* 0x000fe400078ec0ff */
[----:B------:R-:W-:Y:S01]  /*2c00*/  IADD3 R23, -R21, 0x1, RZ ;  /* 0x0000000115177810 */ /* 0x000fe20007ffe1ff */
[----:B------:R-:W1:Y:S01]  /*2c10*/  SHFL.BFLY PT, R33, R32, 0x1, 0x1f ;  /* 0x0c201f0020217f89 */ /* 0x000e6200000e0000 */
[CC--:B------:R-:W-:Y:S02]  /*2c20*/  ISETP.NE.AND P0, PT, R13.reuse, R22.reuse, PT ;  /* 0x000000160d00720c */ /* 0x0c0fe40003f05270 */
[----:B------:R-:W-:-:S02]  /*2c30*/  VIADDMNMX R22, R13, -R22, 0x2, PT ;  /* 0x000000020d167446 */ /* 0x000fc40003800916 */
[----:B------:R-:W-:-:S13]  /*2c40*/  ISETP.LT.AND P0, PT, R13, RZ, P0 ;  /* 0x000000ff0d00720c */ /* 0x000fda0000701270 */
[----:B------:R-:W-:-:S05]  /*2c50*/  @!P0 IMAD.MOV R23, RZ, RZ, -R21 ;  /* 0x000000ffff178224 */ /* 0x000fca00078e0a15 */
[----:B------:R-:W-:Y:S02]  /*2c60*/  IADD3 R22, -R22, R23, R23 ;  /* 0x0000001716167210 */ /* 0x000fe40007ffe117 */
[----:B-1----:R-:W-:Y:S02]  /*2c70*/  FMNMX R20, R32, R33, !PT ;  /* 0x0000002120147209 */ /* 0x002fe40007800000 */
[----:B------:R-:W-:Y:S02]  /*2c80*/  VIMNMX R22, R22, -0x20, !PT ;  /* 0xffffffe016167848 */ /* 0x000fe40007fe0100 */
[----:B------:R-:W-:-:S04]  /*2c90*/  FSETP.NEU.AND P1, PT, R20, -INF , PT ;  /* 0xff8000001400780b */ /* 0x000fc80003f2d000 */
[----:B------:R-:W-:-:S05]  /*2ca0*/  FSEL R13, R20, RZ, P1 ;  /* 0x000000ff140d7208 */ /* 0x000fca0000800000 */
[----:B------:R-:W-:Y:S01]  /*2cb0*/  FMUL R100, R13, UR9 ;  /* 0x000000090d647c20 */ /* 0x000fe20008400000 */
[----:B------:R-:W-:-:S03]  /*2cc0*/  VIADD R13, R22, 0x20 ;  /* 0x00000020160d7836 */ /* 0x000fc60000000000 */
[--C-:B------:R-:W-:Y:S01]  /*2cd0*/  FFMA R32, R15, UR9, -R100.reuse ;  /* 0x000000090f207c23 */ /* 0x100fe20008000864 */
[--C-:B------:R-:W-:Y:S01]  /*2ce0*/  FFMA R24, R24, UR9, -R100.reuse ;  /* 0x0000000918187c23 */ /* 0x100fe20008000864 */
[----:B------:R-:W-:Y:S01]  /*2cf0*/  SHF.R.U32.HI R13, RZ, R13, R89 ;  /* 0x0000000dff0d7219 */ /* 0x000fe20000011659 */
[--C-:B------:R-:W-:Y:S01]  /*2d00*/  FFMA R23, R25, UR9, -R100.reuse ;  /* 0x0000000919177c23 */ /* 0x100fe20008000864 */
[--C-:B------:R-:W-:Y:S01]  /*2d10*/  FFMA R25, R28, UR9, -R100.reuse ;  /* 0x000000091c197c23 */ /* 0x100fe20008000864 */
[----:B------:R1:W2:Y:S01]  /*2d20*/  MUFU.EX2 R22, R24 ;  /* 0x0000001800167308 */ /* 0x0002a20000000800 */
[----:B------:R-:W-:Y:S01]  /*2d30*/  R2P PR, R13, 0x7e ;  /* 0x0000007e0d007804 */ /* 0x000fe20000000000 */
[--C-:B------:R-:W-:Y:S01]  /*2d40*/  FFMA R37, R53, UR9, -R100.reuse ;  /* 0x0000000935257c23 */ /* 0x100fe20008000864 */
[----:B------:R-:W-:Y:S01]  /*2d50*/  LOP3.LUT R15, R13, 0x1, RZ, 0xc0, !PT ;  /* 0x000000010d0f7812 */ /* 0x000fe200078ec0ff */
[--C-:B------:R-:W-:Y:S01]  /*2d60*/  FFMA R53, R73, UR9, -R100.reuse ;  /* 0x0000000949357c23 */ /* 0x100fe20008000864 */
[--C-:B------:R-:W-:Y:S01]  /*2d70*/  FFMA R28, R29, UR9, -R100.reuse ;  /* 0x000000091d1c7c23 */ /* 0x100fe20008000864 */
[----:B------:R-:W-:Y:S01]  /*2d80*/  FSEL R88, R27, -INF , P1 ;  /* 0xff8000001b587808 */ /* 0x000fe20000800000 */
[--C-:B------:R-:W-:Y:S01]  /*2d90*/  FFMA R27, R90, UR9, -R100.reuse ;  /* 0x000000095a1b7c23 */ /* 0x100fe20008000864 */
[----:B------:R-:W-:Y:S01]  /*2da0*/  FSEL R89, R30, -INF , P2 ;  /* 0xff8000001e597808 */ /* 0x000fe20001000000 */
[--C-:B-1----:R-:W-:Y:S01]  /*2db0*/  FFMA R24, R19, UR9, -R100.reuse ;  /* 0x0000000913187c23 */ /* 0x102fe20008000864 */
[----:B------:R-:W-:Y:S01]  /*2dc0*/  FSEL R91, R31, -INF , P3 ;  /* 0xff8000001f5b7808 */ /* 0x000fe20001800000 */
[--C-:B------:R-:W-:Y:S01]  /*2dd0*/  FFMA R30, R48, UR9, -R100.reuse ;  /* 0x00000009301e7c23 */ /* 0x100fe20008000864 */
[----:B------:R-:W-:Y:S01]  /*2de0*/  FSEL R92, R34, -INF , P4 ;  /* 0xff800000225c7808 */ /* 0x000fe20002000000 */
[--C-:B------:R-:W-:Y:S01]  /*2df0*/  FFMA R34, R17, UR9, -R100.reuse ;  /* 0x0000000911227c23 */ /* 0x100fe20008000864 */
[----:B------:R-:W-:Y:S01]  /*2e00*/  FSEL R93, R35, -INF , P5 ;  /* 0xff800000235d7808 */ /* 0x000fe20002800000 */
[----:B------:R-:W1:Y:S01]  /*2e10*/  MUFU.EX2 R23, R23 ;  /* 0x0000001700177308 */ /* 0x000e620000000800 */
[----:B------:R-:W-:Y:S01]  /*2e20*/  FSEL R94, R38, -INF , P6 ;  /* 0xff800000265e7808 */ /* 0x000fe20003000000 */
[--C-:B------:R-:W-:Y:S01]  /*2e30*/  FFMA R31, R49, UR9, -R100.reuse ;  /* 0x00000009311f7c23 */ /* 0x100fe20008000864 */
[----:B------:R-:W-:Y:S01]  /*2e40*/  R2P PR, R13.B1, 0x7f ;  /* 0x0000007f0d007804 */ /* 0x000fe20000001000 */
[--C-:B------:R-:W-:Y:S01]  /*2e50*/  FFMA R49, R65, UR9, -R100.reuse ;  /* 0x0000000941317c23 */ /* 0x100fe20008000864 */
[--C-:B------:R-:W-:Y:S01]  /*2e60*/  FFMA R29, R36, UR9, -R100.reuse ;  /* 0x00000009241d7c23 */ /* 0x100fe20008000864 */
[--C-:B------:R-:W-:Y:S01]  /*2e70*/  FFMA R36, R52, UR9, -R100.reuse ;  /* 0x0000000934247c23 */ /* 0x100fe20008000864 */
[--C-:B------:R-:W-:Y:S01]  /*2e80*/  FFMA R52, R72, UR9, -R100.reuse ;  /* 0x0000000948347c23 */ /* 0x100fe20008000864 */
[----:B------:R-:W-:Y:S01]  /*2e90*/  FSEL R95, R42, -INF , P0 ;  /* 0xff8000002a5f7808 */ /* 0x000fe20000000000 */
[----:B------:R-:W3:Y:S01]  /*2ea0*/  MUFU.EX2 R25, R25 ;  /* 0x0000001900197308 */ /* 0x000ee20000000800 */
[----:B------:R-:W-:Y:S01]  /*2eb0*/  FSEL R43, R43, -INF , P1 ;  /* 0xff8000002b2b7808 */ /* 0x000fe20000800000 */
[--C-:B------:R-:W-:Y:S01]  /*2ec0*/  FFMA R33, R41, UR9, -R100.reuse ;  /* 0x0000000929217c23 */ /* 0x100fe20008000864 */
        /* <DEDUP_REMOVED lines=10> */
[----:B------:R-:W-:Y:S01]  /*2f70*/  R2P PR, R13.B2, 0x7f ;  /* 0x0000007f0d007804 */ /* 0x000fe20000002000 */
[----:B------:R-:W-:Y:S01]  /*2f80*/  MUFU.EX2 R28, R28 ;  /* 0x0000001c001c7308 */ /* 0x000fe20000000800 */
[----:B------:R-:W-:-:S03]  /*2f90*/  FFMA R139, R85, UR9, -R100 ;  /* 0x00000009558b7c23 */ /* 0x000fc60008000864 */
[----:B------:R-:W-:Y:S01]  /*2fa0*/  FSEL R40, R58, -INF , P0 ;  /* 0xff8000003a287808 */ /* 0x000fe20000000000 */
[--C-:B------:R-:W-:Y:S01]  /*2fb0*/  FFMA R58, R84, UR9, -R100.reuse ;  /* 0x00000009543a7c23 */ /* 0x100fe20008000864 */
[----:B------:R-:W-:Y:S02]  /*2fc0*/  ISETP.NE.U32.AND P0, PT, R15, 0x1, PT ;  /* 0x000000010f00780c */ /* 0x000fe40003f05070 */
[----:B------:R-:W-:Y:S01]  /*2fd0*/  FSEL R59, R59, -INF , P1 ;  /* 0xff8000003b3b7808 */ /* 0x000fe20000800000 */
[----:B------:R-:W-:Y:S01]  /*2fe0*/  MUFU.EX2 R32, R32 ;  /* 0x0000002000207308 */ /* 0x000fe20000000800 */
[----:B------:R-:W-:Y:S01]  /*2ff0*/  FSEL R15, R26, -INF , !P0 ;  /* 0xff8000001a0f7808 */ /* 0x000fe20004000000 */
[----:B------:R-:W-:Y:S01]  /*3000*/  FFMA R26, R44, UR9, -R100 ;  /* 0x000000092c1a7c23 */ /* 0x000fe20008000864 */
[----:B------:R-:W-:Y:S02]  /*3010*/  LOP3.LUT P0, RZ, R13, 0x80, RZ, 0xc0, !PT ;  /* 0x000000800dff7812 */ /* 0x000fe4000780c0ff */
[----:B------:R-:W-:-:S02]  /*3020*/  FSEL R62, R62, -INF , P2 ;  /* 0xff8000003e3e7808 */ /* 0x000fc40001000000 */
[----:B------:R-:W-:Y:S01]  /*3030*/  FSEL R42, R39, -INF , P0 ;  /* 0xff800000272a7808 */ /* 0x000fe20000000000 */
[----:B------:R-:W-:Y:S01]  /*3040*/  MUFU.EX2 R27, R27 ;  /* 0x0000001b001b7308 */ /* 0x000fe20000000800 */
[----:B------:R-:W-:Y:S01]  /*3050*/  LOP3.LUT P0, RZ, R13, 0x8000, RZ, 0xc0, !PT ;  /* 0x000080000dff7812 */ /* 0x000fe2000780c0ff */
[--C-:B------:R-:W-:Y:S01]  /*3060*/  FFMA R39, R57, UR9, -R100.reuse ;  /* 0x0000000939277c23 */ /* 0x100fe20008000864 */
[----:B------:R-:W-:Y:S01]  /*3070*/  FSEL R63, R63, -INF , P3 ;  /* 0xff8000003f3f7808 */ /* 0x000fe20001800000 */
[--C-:B------:R-:W-:Y:S01]  /*3080*/  FFMA R57, R81, UR9, -R100.reuse ;  /* 0x0000000951397c23 */ /* 0x100fe20008000864 */
[----:B------:R-:W-:Y:S01]  /*3090*/  FSEL R99, R55, -INF , P0 ;  /* 0xff80000037637808 */ /* 0x000fe20000000000 */
[----:B------:R-:W-:Y:S01]  /*30a0*/  FFMA R55, R77, UR9, -R100 ;  /* 0x000000094d377c23 */ /* 0x000fe20008000864 */
[----:B------:R-:W-:Y:S01]  /*30b0*/  LOP3.LUT P0, RZ, R13, 0x800000, RZ, 0xc0, !PT ;  /* 0x008000000dff7812 */ /* 0x000fe2000780c0ff */
[----:B------:R-:W-:Y:S01]  /*30c0*/  MUFU.EX2 R34, R34 ;  /* 0x0000002200227308 */ /* 0x000fe20000000800 */
[----:B------:R-:W-:-:S02]  /*30d0*/  FSEL R66, R66, -INF , P4 ;  /* 0xff80000042427808 */ /* 0x000fc40002000000 */
[----:B------:R-:W-:Y:S02]  /*30e0*/  FSEL R71, R71, -INF , P0 ;  /* 0xff80000047477808 */ /* 0x000fe40000000000 */
[----:B------:R-:W-:Y:S02]  /*30f0*/  FSEL R67, R67, -INF , P5 ;  /* 0xff80000043437808 */ /* 0x000fe40002800000 */
[----:B------:R-:W-:Y:S01]  /*3100*/  FSEL R70, R70, -INF , P6 ;  /* 0xff80000046467808 */ /* 0x000fe20003000000 */
[----:B------:R-:W-:Y:S01]  /*3110*/  MUFU.EX2 R29, R29 ;  /* 0x0000001d001d7308 */ /* 0x000fe20000000800 */
[----:B------:R-:W-:Y:S02]  /*3120*/  R2P PR, R13.B3, 0x7f ;  /* 0x0000007f0d007804 */ /* 0x000fe40000003000 */
[----:B------:R-:W-:Y:S02]  /*3130*/  FMNMX R38, R15, R92, !PT ;  /* 0x0000005c0f267209 */ /* 0x000fe40007800000 */
[----:B------:R-:W-:-:S02]  /*3140*/  FMNMX R44, R88, R93, !PT ;  /* 0x0000005d582c7209 */ /* 0x000fc40007800000 */
[----:B------:R-:W-:Y:S01]  /*3150*/  FSEL R74, R74, -INF , P0 ;  /* 0xff8000004a4a7808 */ /* 0x000fe20000000000 */
[----:B------:R-:W-:Y:S01]  /*3160*/  MUFU.EX2 R24, R24 ;  /* 0x0000001800187308 */ /* 0x000fe20000000800 */
[----:B------:R-:W-:Y:S02]  /*3170*/  ISETP.GT.AND P0, PT, R13, -0x1, PT ;  /* 0xffffffff0d00780c */ /* 0x000fe40003f04270 */
[----:B------:R-:W-:Y:S02]  /*3180*/  FMNMX R13, R89, R94, !PT ;  /* 0x0000005e590d7209 */ /* 0x000fe40007800000 */
[----:B------:R-:W-:Y:S02]  /*3190*/  FMNMX R46, R91, R42, !PT ;  /* 0x0000002a5b2e7209 */ /* 0x000fe40007800000 */
[----:B------:R-:W-:Y:S01]  /*31a0*/  FMNMX R38, R95, R38, !PT ;  /* 0x000000265f267209 */ /* 0x000fe20007800000 */
[----:B------:R-:W-:Y:S01]  /*31b0*/  MUFU.EX2 R33, R33 ;  /* 0x0000002100217308 */ /* 0x000fe20000000800 */
[----:B------:R-:W-:-:S02]  /*31c0*/  FMNMX R17, R43, R44, !PT ;  /* 0x0000002c2b117209 */ /* 0x000fc40007800000 */
[----:B------:R-:W-:Y:S02]  /*31d0*/  FMNMX R13, R96, R13, !PT ;  /* 0x0000000d600d7209 */ /* 0x000fe40007800000 */
[----:B------:R-:W-:Y:S02]  /*31e0*/  FMNMX R46, R47, R46, !PT ;  /* 0x0000002e2f2e7209 */ /* 0x000fe40007800000 */
[----:B------:R-:W-:Y:S01]  /*31f0*/  FMNMX R19, R97, R38, !PT ;  /* 0x0000002661137209 */ /* 0x000fe20007800000 */
[--C-:B------:R-:W-:Y:S01]  /*3200*/  FFMA R38, R56, UR9, -R100.reuse ;  /* 0x0000000938267c23 */ /* 0x100fe20008000864 */
[----:B------:R-:W-:Y:S01]  /*3210*/  FMNMX R44, R98, R17, !PT ;  /* 0x00000011622c7209 */ /* 0x000fe20007800000 */
[----:B------:R-:W-:Y:S01]  /*3220*/  FFMA R56, R80, UR9, -R100 ;  /* 0x0000000950387c23 */ /* 0x000fe20008000864 */
[----:B------:R-:W-:Y:S01]  /*3230*/  FMNMX R13, R90, R13, !PT ;  /* 0x0000000d5a0d7209 */ /* 0x000fe20007800000 */
[----:B------:R-:W-:Y:S01]  /*3240*/  MUFU.EX2 R26, R26 ;  /* 0x0000001a001a7308 */ /* 0x000fe20000000800 */
[----:B------:R-:W-:Y:S01]  /*3250*/  FMNMX R46, R99, R46, !PT ;  /* 0x0000002e632e7209 */ /* 0x000fe20007800000 */
[----:B------:R-:W-:Y:S01]  /*3260*/  IMAD.MOV.U32 R17, RZ, RZ, RZ ;  /* 0x000000ffff117224 */ /* 0x000fe200078e00ff */
[----:B------:R-:W-:-:S02]  /*3270*/  FMNMX R19, R40, R19, !PT ;  /* 0x0000001328137209 */ /* 0x000fc40007800000 */
[----:B------:R-:W-:Y:S02]  /*3280*/  FMNMX R44, R59, R44, !PT ;  /* 0x0000002c3b2c7209 */ /* 0x000fe40007800000 */
[----:B------:R-:W-:Y:S01]  /*3290*/  FMNMX R13, R62, R13, !PT ;  /* 0x0000000d3e0d7209 */ /* 0x000fe20007800000 */
[----:B------:R-:W-:Y:S01]  /*32a0*/  MUFU.EX2 R35, R35 ;  /* 0x0000002300237308 */ /* 0x000fe20000000800 */
[----:B------:R-:W-:Y:S02]  /*32b0*/  FMNMX R46, R63, R46, !PT ;  /* 0x0000002e3f2e7209 */ /* 0x000fe40007800000 */
[----:B------:R-:W-:Y:S02]  /*32c0*/  FSEL R75, R75, -INF , P1 ;  /* 0xff8000004b4b7808 */ /* 0x000fe40000800000 */
[----:B------:R-:W-:Y:S02]  /*32d0*/  FSEL R78, R78, -INF , P2 ;  /* 0xff8000004e4e7808 */ /* 0x000fe40001000000 */
[----:B------:R-:W-:Y:S01]  /*32e0*/  FSEL R79, R79, -INF , P3 ;  /* 0xff8000004f4f7808 */ /* 0x000fe20001800000 */
[----:B------:R-:W-:Y:S01]  /*32f0*/  MUFU.EX2 R30, R30 ;  /* 0x0000001e001e7308 */ /* 0x000fe20000000800 */
[----:B------:R-:W-:-:S02]  /*3300*/  FMNMX R19, R66, R19, !PT ;  /* 0x0000001342137209 */ /* 0x000fc40007800000 */
[----:B------:R-:W-:Y:S02]  /*3310*/  FMNMX R44, R67, R44, !PT ;  /* 0x0000002c432c7209 */ /* 0x000fe40007800000 */
[----:B------:R-:W-:Y:S02]  /*3320*/  FMNMX R13, R70, R13, !PT ;  /* 0x0000000d460d7209 */ /* 0x000fe40007800000 */
[----:B------:R-:W-:Y:S01]  /*3330*/  FMNMX R46, R71, R46, !PT ;  /* 0x0000002e472e7209 */ /* 0x000fe20007800000 */
[----:B------:R-:W-:Y:S01]  /*3340*/  MUFU.EX2 R31, R31 ;  /* 0x0000001f001f7308 */ /* 0x000fe20000000800 */
[----:B------:R-:W-:Y:S02]  /*3350*/  FSEL R87, R87, -INF , !P0 ;  /* 0xff80000057577808 */ /* 0x000fe40004000000 */
[----:B------:R-:W-:Y:S02]  /*3360*/  FSEL R82, R82, -INF , P4 ;  /* 0xff80000052527808 */ /* 0x000fe40002000000 */
[----:B------:R-:W-:-:S02]  /*3370*/  FSEL R83, R83, -INF , P5 ;  /* 0xff80000053537808 */ /* 0x000fc40002800000 */
[----:B------:R-:W-:Y:S01]  /*3380*/  FSEL R86, R86, -INF , P6 ;  /* 0xff80000056567808 */ /* 0x000fe20003000000 */
[----:B------:R-:W-:Y:S01]  /*3390*/  MUFU.EX2 R36, R36 ;  /* 0x0000002400247308 */ /* 0x000fe20000000800 */
[----:B------:R-:W-:Y:S02]  /*33a0*/  FMNMX R19, R74, R19, !PT ;  /* 0x000000134a137209 */ /* 0x000fe40007800000 */
[----:B------:R-:W-:Y:S02]  /*33b0*/  FMNMX R44, R75, R44, !PT ;  /* 0x0000002c4b2c7209 */ /* 0x000fe40007800000 */
[----:B------:R-:W-:Y:S02]  /*33c0*/  FMNMX R13, R78, R13, !PT ;  /* 0x0000000d4e0d7209 */ /* 0x000fe40007800000 */
[----:B------:R-:W-:Y:S01]  /*33d0*/  FMNMX R48, R79, R46, !PT ;  /* 0x0000002e4f307209 */ /* 0x000fe20007800000 */
[----:B------:R-:W-:Y:S01]  /*33e0*/  FFMA R46, R60, UR9, -R100 ;  /* 0x000000093c2e7c23 */ /* 0x000fe20008000864 */
[----:B------:R-:W-:Y:S01]  /*33f0*/  FMNMX R19, R82, R19, !PT ;  /* 0x0000001352137209 */ /* 0x000fe20007800000 */
[----:B------:R-:W-:Y:S01]  /*3400*/  MUFU.EX2 R37, R37 ;  /* 0x0000002500257308 */ /* 0x000fe20000000800 */
[----:B------:R-:W-:-:S02]  /*3410*/  FMNMX R44, R83, R44, !PT ;  /* 0x0000002c532c7209 */ /* 0x000fc40007800000 */
[----:B------:R-:W-:Y:S02]  /*3420*/  FMNMX R13, R86, R13, !PT ;  /* 0x0000000d560d7209 */ /* 0x000fe40007800000 */
[----:B------:R-:W-:Y:S02]  /*3430*/  FMNMX R48, R87, R48, !PT ;  /* 0x0000003057307209 */ /* 0x000fe40007800000 */
[----:B------:R-:W-:Y:S01]  /*3440*/  FMNMX R19, R19, R44, !PT ;  /* 0x0000002c13137209 */ /* 0x000fe20007800000 */
[----:B------:R-:W-:Y:S01]  /*3450*/  MUFU.EX2 R38, R38 ;  /* 0x0000002600267308 */ /* 0x000fe20000000800 */
[----:B------:R-:W-:Y:S02]  /*3460*/  FMNMX R48, R13, R48, !PT ;  /* 0x000000300d307209 */ /* 0x000fe40007800000 */
[----:B------:R-:W-:Y:S02]  /*3470*/  IADD3 R60, P1, R16, 0x4000, RZ ;  /* 0x00004000103c7810 */ /* 0x000fe40007f3e0ff */
[----:B------:R-:W-:Y:S01]  /*3480*/  FMNMX R19, R19, R48, !PT ;  /* 0x0000003013137209 */ /* 0x000fe20007800000 */
[----:B------:R-:W-:Y:S01]  /*3490*/  FFMA R48, R64, UR9, -R100 ;  /* 0x0000000940307c23 */ /* 0x000fe20008000864 */
[----:B------:R-:W-:Y:S01]  /*34a0*/  ISETP.NE.AND P2, PT, R2, RZ, PT ;  /* 0x000000ff0200720c */ /* 0x000fe20003f45270 */
[----:B------:R-:W-:Y:S01]  /*34b0*/  MUFU.EX2 R39, R39 ;  /* 0x0000002700277308 */ /* 0x000fe20000000800 */
[----:B------:R-:W-:Y:S01]  /*34c0*/  IMAD.X R61, RZ, RZ, RZ, P1 ;  /* 0x000000ffff3d7224 */ /* 0x000fe200008e06ff */
[----:B------:R-:W4:Y:S01]  /*34d0*/  SHFL.BFLY PT, R44, R19, 0x2, 0x1f ;  /* 0x0c401f00132c7f89 */ /* 0x000f2200000e0000 */
[----:B------:R-:W-:-:S05]  /*34e0*/  MOV R81, R16 ;  /* 0x0000001000517202 */ /* 0x000fca0000000f00 */
[----:B------:R-:W-:Y:S08]  /*34f0*/  MUFU.EX2 R46, R46 ;  /* 0x0000002e002e7308 */ /* 0x000ff00000000800 */
[----:B------:R-:W-:Y:S08]  /*3500*/  MUFU.EX2 R45, R45 ;  /* 0x0000002d002d7308 */ /* 0x000ff00000000800 */
[----:B------:R-:W-:Y:S01]  /*3510*/  MUFU.EX2 R48, R48 ;  /* 0x0000003000307308 */ /* 0x000fe20000000800 */
[----:B----4-:R-:W-:Y:S01]  /*3520*/  FMNMX R44, R19, R44, !PT ;  /* 0x0000002c132c7209 */ /* 0x010fe20007800000 */
[----:B------:R-:W-:-:S04]  /*3530*/  IMAD.MOV.U32 R19, RZ, RZ, RZ ;  /* 0x000000ffff137224 */ /* 0x000fc800078e00ff */
[----:B------:R-:W4:Y:S02]  /*3540*/  SHFL.BFLY PT, R21, R44, 0x1, 0x1f ;  /* 0x0c201f002c157f89 */ /* 0x000f2400000e0000 */
[----:B------:R-:W-:Y:S01]  /*3550*/  MUFU.EX2 R49, R49 ;  /* 0x0000003100317308 */ /* 0x000fe20000000800 */
[----:B------:R-:W-:-:S07]  /*3560*/  MOV R80, R18 ;  /* 0x0000001200507202 */ /* 0x000fce0000000f00 */
[----:B------:R-:W-:Y:S08]  /*3570*/  MUFU.EX2 R50, R50 ;  /* 0x0000003200327308 */ /* 0x000ff00000000800 */
[----:B------:R-:W-:Y:S01]  /*3580*/  MUFU.EX2 R51, R51 ;  /* 0x0000003300337308 */ /* 0x000fe20000000800 */
[----:B----4-:R-:W-:-:S07]  /*3590*/  FMNMX R21, R44, R21, !PT ;  /* 0x000000152c157209 */ /* 0x010fce0007800000 */
[----:B------:R-:W-:Y:S01]  /*35a0*/  MUFU.EX2 R52, R52 ;  /* 0x0000003400347308 */ /* 0x000fe20000000800 */
[----:B------:R-:W-:-:S04]  /*35b0*/  FSETP.NEU.AND P0, PT, R21, -INF , PT ;  /* 0xff8000001500780b */ /* 0x000fc80003f0d000 */
[----:B------:R-:W-:-:S03]  /*35c0*/  FSEL R13, R21, RZ, P0 ;  /* 0x000000ff150d7208 */ /* 0x000fc60000000000 */
[----:B------:R-:W-:Y:S02]  /*35d0*/  MUFU.EX2 R53, R53 ;  /* 0x0000003500357308 */ /* 0x000fe40000000800 */
[----:B------:R-:W-:Y:S01]  /*35e0*/  FMUL R44, R13, UR9 ;  /* 0x000000090d2c7c20 */ /* 0x000fe20008400000 */
[----:B------:R-:W-:-:S03]  /*35f0*/  IMAD.MOV.U32 R13, RZ, RZ, RZ ;  /* 0x000000ffff0d7224 */ /* 0x000fc600078e00ff */
[--C-:B------:R-:W-:Y:S01]  /*3600*/  FFMA R42, R42, UR9, -R44.reuse ;  /* 0x000000092a2a7c23 */ /* 0x100fe2000800082c */
[--C-:B------:R-:W-:Y:S01]  /*3610*/  FFMA R15, R15, UR9, -R44.reuse ;  /* 0x000000090f0f7c23 */ /* 0x100fe2000800082c */
[--C-:B------:R-:W-:Y:S01]  /*3620*/  FFMA R43, R43, UR9, -R44.reuse ;  /* 0x000000092b2b7c23 */ /* 0x100fe2000800082c */
[--C-:B------:R-:W-:Y:S01]  /*3630*/  FFMA R88, R88, UR9, -R44.reuse ;  /* 0x0000000958587c23 */ /* 0x100fe2000800082c */
[----:B------:R4:W-:Y:S01]  /*3640*/  MUFU.EX2 R73, R42 ;  /* 0x0000002a00497308 */ /* 0x0009e20000000800 */
[--C-:B------:R-:W-:Y:S01]  /*3650*/  FFMA R89, R89, UR9, -R44.reuse ;  /* 0x0000000959597c23 */ /* 0x100fe2000800082c */
[--C-:B------:R-:W-:Y:S01]  /*3660*/  FFMA R47, R47, UR9, -R44.reuse ;  /* 0x000000092f2f7c23 */ /* 0x100fe2000800082c */
[--C-:B------:R-:W-:Y:S01]  /*3670*/  FFMA R91, R91, UR9, -R44.reuse ;  /* 0x000000095b5b7c23 */ /* 0x100fe2000800082c */
[--C-:B------:R-:W-:Y:S01]  /*3680*/  FFMA R92, R92, UR9, -R44.reuse ;  /* 0x000000095c5c7c23 */ /* 0x100fe2000800082c */
[--C-:B------:R-:W-:Y:S01]  /*3690*/  FFMA R93, R93, UR9, -R44.reuse ;  /* 0x000000095d5d7c23 */ /* 0x100fe2000800082c */
[--C-:B------:R-:W-:Y:S01]  /*36a0*/  FFMA R94, R94, UR9, -R44.reuse ;  /* 0x000000095e5e7c23 */ /* 0x100fe2000800082c */
[--C-:B------:R-:W-:Y:S01]  /*36b0*/  FFMA R95, R95, UR9, -R44.reuse ;  /* 0x000000095f5f7c23 */ /* 0x100fe2000800082c */
[----:B------:R-:W5:Y:S01]  /*36c0*/  MUFU.EX2 R68, R15 ;  /* 0x0000000f00447308 */ /* 0x000f620000000800 */
[----:B----4-:R-:W-:Y:S01]  /*36d0*/  IADD3 R42, P0, R18, 0x4000, RZ ;  /* 0x00004000122a7810 */ /* 0x010fe20007f1e0ff */
[--C-:B------:R-:W-:Y:S01]  /*36e0*/  FFMA R96, R96, UR9, -R44.reuse ;  /* 0x0000000960607c23 */ /* 0x100fe2000800082c */
[--C-:B------:R-:W-:Y:S01]  /*36f0*/  FFMA R97, R97, UR9, -R44.reuse ;  /* 0x0000000961617c23 */ /* 0x100fe2000800082c */
        /* <DEDUP_REMOVED lines=12> */
[----:B------:R1:W2:Y:S01]  /*37c0*/  MUFU.EX2 R69, R88 ;  /* 0x0000005800457308 */ /* 0x0002a20000000800 */
[----:B----4-:R-:W-:Y:S01]  /*37d0*/  IMAD.X R43, RZ, RZ, RZ, P0 ;  /* 0x000000ffff2b7224 */ /* 0x010fe200000e06ff */
[----:B------:R-:W-:Y:S01]  /*37e0*/  IADD3 R64, P0, R14, 0x4000, RZ ;  /* 0x000040000e407810 */ /* 0x000fe20007f1e0ff */
[--C-:B------:R-:W-:Y:S01]  /*37f0*/  FFMA R78, R78, UR9, -R44.reuse ;  /* 0x000000094e4e7c23 */ /* 0x100fe2000800082c */
[--C-:B------:R-:W-:Y:S01]  /*3800*/  FFMA R87, R87, UR9, -R44.reuse ;  /* 0x0000000957577c23 */ /* 0x100fe2000800082c */
[--C-:B------:R-:W-:Y:S01]  /*3810*/  FFMA R86, R86, UR9, -R44.reuse ;  /* 0x0000000956567c23 */ /* 0x100fe2000800082c */
[--C-:B------:R-:W-:Y:S01]  /*3820*/  FFMA R83, R83, UR9, -R44.reuse ;  /* 0x0000000953537c23 */ /* 0x100fe2000800082c */
[----:B------:R-:W-:Y:S01]  /*3830*/  IMAD.X R65, RZ, RZ, RZ, P0 ;  /* 0x000000ffff417224 */ /* 0x000fe200000e06ff */
[----:B------:R4:W-:Y:S01]  /*3840*/  MUFU.EX2 R77, R47 ;  /* 0x0000002f004d7308 */ /* 0x0009e20000000800 */
[----:B-1----:R-:W-:Y:S01]  /*3850*/  MOV R88, R42 ;  /* 0x0000002a00587202 */ /* 0x002fe20000000f00 */
[--C-:B------:R-:W-:Y:S01]  /*3860*/  FFMA R82, R82, UR9, -R44.reuse ;  /* 0x0000000952527c23 */ /* 0x100fe2000800082c */
[----:B------:R-:W-:Y:S01]  /*3870*/  IADD3 R42, P0, R12, 0x4000, RZ ;  /* 0x000040000c2a7810 */ /* 0x000fe20007f1e0ff */
[--C-:B------:R-:W-:Y:S01]  /*3880*/  FFMA R75, R75, UR9, -R44.reuse ;  /* 0x000000094b4b7c23 */ /* 0x100fe2000800082c */
[----:B------:R-:W-:Y:S01]  /*3890*/  MOV R65, R64 ;  /* 0x0000004000417202 */ /* 0x000fe20000000f00 */
[----:B------:R-:W-:Y:S01]  /*38a0*/  IMAD.MOV.U32 R15, RZ, RZ, RZ ;  /* 0x000000ffff0f7224 */ /* 0x000fe200078e00ff */
[----:B------:R-:W-:Y:S01]  /*38b0*/  MOV R85, R12 ;  /* 0x0000000c00557202 */ /* 0x000fe20000000f00 */
[----:B------:R-:W1:Y:S01]  /*38c0*/  MUFU.EX2 R89, R89 ;  /* 0x0000005900597308 */ /* 0x000e620000000800 */
[----:B----4-:R-:W-:Y:S01]  /*38d0*/  FFMA R47, R40, UR9, -R44 ;  /* 0x00000009282f7c23 */ /* 0x010fe2000800082c */
[----:B--2---:R-:W-:Y:S01]  /*38e0*/  FADD R40, RZ, R22 ;  /* 0x00000016ff287221 */ /* 0x004fe20000000000 */
[----:B------:R-:W-:-:S02]  /*38f0*/  IMAD.X R43, RZ, RZ, RZ, P0 ;  /* 0x000000ffff2b7224 */ /* 0x000fc400000e06ff */
[----:B------:R-:W-:Y:S01]  /*3900*/  FFMA R44, R74, UR9, -R44 ;  /* 0x000000094a2c7c23 */ /* 0x000fe2000800082c */
[----:B------:R-:W-:Y:S01]  /*3910*/  MOV R84, R14 ;  /* 0x0000000e00547202 */ /* 0x000fe20000000f00 */
[----:B------:R-:W-:Y:S01]  /*3920*/  FADD R40, R23, R40 ;  /* 0x0000002817287221 */ /* 0x000fe20000000000 */
[----:B------:R2:W4:Y:S01]  /*3930*/  MUFU.EX2 R72, R91 ;  /* 0x0000005b00487308 */ /* 0x0005220000000800 */
[----:B------:R-:W-:Y:S02]  /*3940*/  MOV R100, R42 ;  /* 0x0000002a00647202 */ /* 0x000fe40000000f00 */
[----:B---3--:R-:W-:Y:S01]  /*3950*/  FADD R41, R25, R40 ;  /* 0x0000002819297221 */ /* 0x008fe20000000000 */
[----:B-----5:R-:W-:-:S03]  /*3960*/  FADD R40, RZ, R68 ;  /* 0x00000044ff287221 */ /* 0x020fc60000000000 */
[----:B------:R-:W-:Y:S01]  /*3970*/  FADD R41, R28, R41 ;  /* 0x000000291c297221 */ /* 0x000fe20000000000 */
[----:B------:R-:W-:Y:S01]  /*3980*/  FADD R42, R69, R40 ;  /* 0x00000028452a7221 */ /* 0x000fe20000000000 */
[----:B------:R-:W3:Y:S01]  /*3990*/  MUFU.EX2 R92, R92 ;  /* 0x0000005c005c7308 */ /* 0x000ee20000000800 */
[----:B--2---:R-:W-:Y:S01]  /*39a0*/  MOV R91, R60 ;  /* 0x0000003c005b7202 */ /* 0x004fe20000000f00 */
[----:B------:R-:W-:Y:S01]  /*39b0*/  FADD R40, R32, R41 ;  /* 0x0000002920287221 */ /* 0x000fe20000000000 */
[----:B-1----:R-:W-:Y:S01]  /*39c0*/  FADD R43, R89, R42 ;  /* 0x0000002a592b7221 */ /* 0x002fe20000000000 */
[C---:B------:R-:W-:Y:S02]  /*39d0*/  F2FP.F16.F32.PACK_AB R32, R27.reuse, R32 ;  /* 0x000000201b20723e */ /* 0x040fe400000000ff */
[----:B------:R-:W-:Y:S01]  /*39e0*/  FADD R41, R27, R40 ;  /* 0x000000281b297221 */ /* 0x000fe20000000000 */
[----:B------:R-:W-:Y:S01]  /*39f0*/  IADD3 R61, -R137, UR5, RZ ;  /* 0x00000005893d7c10 */ /* 0x000fe2000fffe1ff */
[----:B------:R-:W1:Y:S01]  /*3a00*/  MUFU.EX2 R93, R93 ;  /* 0x0000005d005d7308 */ /* 0x000e620000000800 */
[----:B----4-:R-:W-:Y:S01]  /*3a10*/  FADD R43, R72, R43 ;  /* 0x0000002b482b7221 */ /* 0x010fe20000000000 */
[----:B------:R-:W-:Y:S01]  /*3a20*/  FADD R40, R34, R41 ;  /* 0x0000002922287221 */ /* 0x000fe20000000000 */
[----:B------:R-:W-:-:S02]  /*3a30*/  F2FP.F16.F32.PACK_AB R34, R29, R34 ;  /* 0x000000221d22723e */ /* 0x000fc400000000ff */
[----:B------:R-:W-:Y:S01]  /*3a40*/  R2UR UR8, R61 ;  /* 0x000000003d0872ca */ /* 0x000fe200000e0000 */
[----:B------:R-:W-:Y:S01]  /*3a50*/  FADD R41, R29, R40 ;  /* 0x000000281d297221 */ /* 0x000fe20000000000 */
[----:B------:R-:W-:Y:S01]  /*3a60*/  ISETP.GE.AND P0, PT, R61, 0x1, PT ;  /* 0x000000013d00780c */ /* 0x000fe20003f06270 */
[----:B------:R-:W2:Y:S01]  /*3a70*/  MUFU.EX2 R94, R94 ;  /* 0x0000005e005e7308 */ /* 0x000ea20000000800 */
[----:B---3--:R-:W-:Y:S01]  /*3a80*/  FADD R42, R92, R43 ;  /* 0x0000002b5c2a7221 */ /* 0x008fe20000000000 */
[----:B------:R-:W-:Y:S01]  /*3a90*/  FADD R40, R24, R41 ;  /* 0x0000002918287221 */ /* 0x000fe20000000000 */
[----:B------:R-:W-:-:S03]  /*3aa0*/  F2FP.F16.F32.PACK_AB R24, R33, R24 ;  /* 0x000000182118723e */ /* 0x000fc600000000ff */
[----:B------:R-:W-:Y:S02]  /*3ab0*/  FADD R41, R33, R40 ;  /* 0x0000002821297221 */ /* 0x000fe40000000000 */
[----:B------:R-:W3:Y:S01]  /*3ac0*/  MUFU.EX2 R95, R95 ;  /* 0x0000005f005f7308 */ /* 0x000ee20000000800 */
[----:B-1----:R-:W-:Y:S01]  /*3ad0*/  FADD R43, R93, R42 ;  /* 0x0000002a5d2b7221 */ /* 0x002fe20000000000 */
[----:B------:R-:W-:Y:S01]  /*3ae0*/  FADD R40, R26, R41 ;  /* 0x000000291a287221 */ /* 0x000fe20000000000 */
[C---:B------:R-:W-:Y:S01]  /*3af0*/  F2FP.F16.F32.PACK_AB R26, R35.reuse, R26 ;  /* 0x0000001a231a723e */ /* 0x040fe200000000ff */
[----:B------:R-:W-:Y:S02]  /*3b00*/  UISETP.GT.AND UP0, UPT, UR8, URZ, UPT ;  /* 0x0000003f0800728c */ /* 0x000fe4000bf04270 */
[----:B------:R-:W-:Y:S02]  /*3b10*/  FADD R41, R35, R40 ;  /* 0x0000002823297221 */ /* 0x000fe40000000000 */
[----:B------:R-:W1:Y:S01]  /*3b20*/  MUFU.EX2 R96, R96 ;  /* 0x0000006000607308 */ /* 0x000e620000000800 */
[----:B--2---:R-:W-:Y:S01]  /*3b30*/  FADD R42, R94, R43 ;  /* 0x0000002b5e2a7221 */ /* 0x004fe20000000000 */
[----:B------:R-:W-:Y:S01]  /*3b40*/  FADD R40, R30, R41 ;  /* 0x000000291e287221 */ /* 0x000fe20000000000 */
[----:B------:R-:W-:-:S02]  /*3b50*/  F2FP.F16.F32.PACK_AB R41, R69, R68 ;  /* 0x000000444529723e */ /* 0x000fc400000000ff */
[----:B------:R-:W-:Y:S01]  /*3b60*/  FADD R42, R73, R42 ;  /* 0x0000002a492a7221 */ /* 0x000fe20000000000 */
[----:B------:R-:W-:Y:S01]  /*3b70*/  FADD R33, R31, R40 ;  /* 0x000000281f217221 */ /* 0x000fe20000000000 */
[----:B------:R-:W-:Y:S01]  /*3b80*/  F2FP.F16.F32.PACK_AB R35, R73, R94 ;  /* 0x0000005e4923723e */ /* 0x000fe200000000ff */
[----:B------:R-:W2:Y:S01]  /*3b90*/  MUFU.EX2 R97, R97 ;  /* 0x0000006100617308 */ /* 0x000ea20000000800 */
[----:B---3--:R-:W-:Y:S01]  /*3ba0*/  FADD R43, R95, R42 ;  /* 0x0000002a5f2b7221 */ /* 0x008fe20000000000 */
[----:B------:R-:W-:Y:S01]  /*3bb0*/  FADD R40, R36, R33 ;  /* 0x0000002124287221 */ /* 0x000fe20000000000 */
[----:B------:R-:W-:Y:S02]  /*3bc0*/  F2FP.F16.F32.PACK_AB R33, R93, R92 ;  /* 0x0000005c5d21723e */ /* 0x000fe400000000ff */
[----:B------:R-:W-:-:S03]  /*3bd0*/  FADD R43, R76, R43 ;  /* 0x0000002b4c2b7221 */ /* 0x000fc60000000000 */
[----:B------:R-:W3:Y:S01]  /*3be0*/  MUFU.EX2 R98, R98 ;  /* 0x0000006200627308 */ /* 0x000ee20000000800 */
[----:B-1----:R-:W-:Y:S01]  /*3bf0*/  FADD R42, R96, R43 ;  /* 0x0000002b602a7221 */ /* 0x002fe20000000000 */
[----:B------:R-:W-:-:S03]  /*3c00*/  F2FP.F16.F32.PACK_AB R43, R72, R89 ;  /* 0x00000059482b723e */ /* 0x000fc600000000ff */
[----:B------:R-:W-:-:S03]  /*3c10*/  FADD R42, R77, R42 ;  /* 0x0000002a4d2a7221 */ /* 0x000fc60000000000 */
[----:B------:R-:W1:Y:S01]  /*3c20*/  MUFU.EX2 R90, R90 ;  /* 0x0000005a005a7308 */ /* 0x000e620000000800 */
[----:B--2---:R-:W-:Y:S01]  /*3c30*/  FADD R27, R97, R42 ;  /* 0x0000002a611b7221 */ /* 0x004fe20000000000 */
[----:B------:R-:W-:Y:S02]  /*3c40*/  F2FP.F16.F32.PACK_AB R42, R28, R25 ;  /* 0x000000191c2a723e */ /* 0x000fe400000000ff */
[----:B------:R-:W-:-:S04]  /*3c50*/  F2FP.F16.F32.PACK_AB R25, R76, R95 ;  /* 0x0000005f4c19723e */ /* 0x000fc800000000ff */
[----:B------:R-:W2:Y:S01]  /*3c60*/  MUFU.EX2 R99, R99 ;  /* 0x0000006300637308 */ /* 0x000ea20000000800 */
[----:B---3--:R-:W-:Y:S01]  /*3c70*/  FADD R29, R98, R27 ;  /* 0x0000001b621d7221 */ /* 0x008fe20000000000 */
[----:B------:R-:W-:Y:S01]  /*3c80*/  FADD R27, R37, R40 ;  /* 0x00000028251b7221 */ /* 0x000fe20000000000 */
[----:B------:R-:W-:-:S03]  /*3c90*/  F2FP.F16.F32.PACK_AB R40, R23, R22 ;  /* 0x000000161728723e */ /* 0x000fc600000000ff */
[----:B------:R-:W-:Y:S01]  /*3ca0*/  FADD R22, R38, R27 ;  /* 0x0000001b26167221 */ /* 0x000fe20000000000 */
[----:B------:R-:W-:Y:S01]  /*3cb0*/  F2FP.F16.F32.PACK_AB R27, R77, R96 ;  /* 0x000000604d1b723e */ /* 0x000fe200000000ff */
[----:B------:R-:W3:Y:S01]  /*3cc0*/  MUFU.EX2 R47, R47 ;  /* 0x0000002f002f7308 */ /* 0x000ee20000000800 */
[----:B-1----:R-:W-:Y:S01]  /*3cd0*/  FADD R28, R90, R29 ;  /* 0x0000001d5a1c7221 */ /* 0x002fe20000000000 */
[----:B------:R-:W-:-:S04]  /*3ce0*/  FADD R23, R39, R22 ;  /* 0x0000001627177221 */ /* 0x000fc80000000000 */
[----:B------:R-:W-:Y:S01]  /*3cf0*/  FADD R22, R46, R23 ;  /* 0x000000172e167221 */ /* 0x000fe20000000000 */
[----:B------:R-:W-:Y:S01]  /*3d00*/  F2FP.F16.F32.PACK_AB R46, R45, R46 ;  /* 0x0000002e2d2e723e */ /* 0x000fe200000000ff */
[----:B------:R1:W4:Y:S01]  /*3d10*/  MUFU.EX2 R60, R59 ;  /* 0x0000003b003c7308 */ /* 0x0003220000000800 */
[----:B--2---:R-:W-:Y:S01]  /*3d20*/  FADD R28, R99, R28 ;  /* 0x0000001c631c7221 */ /* 0x004fe20000000000 */
[----:B------:R-:W-:-:S04]  /*3d30*/  FADD R23, R45, R22 ;  /* 0x000000162d177221 */ /* 0x000fc80000000000 */
[----:B------:R-:W-:Y:S01]  /*3d40*/  FADD R22, R48, R23 ;  /* 0x0000001730167221 */ /* 0x000fe20000000000 */
[----:B------:R-:W-:Y:S01]  /*3d50*/  F2FP.F16.F32.PACK_AB R48, R49, R48 ;  /* 0x000000303130723e */ /* 0x000fe200000000ff */
[----:B------:R-:W2:Y:S01]  /*3d60*/  MUFU.EX2 R62, R62 ;  /* 0x0000003e003e7308 */ /* 0x000ea20000000800 */
[----:B---3--:R-:W-:Y:S01]  /*3d70*/  FADD R29, R47, R28 ;  /* 0x0000001c2f1d7221 */ /* 0x008fe20000000000 */
[----:B------:R-:W-:Y:S01]  /*3d80*/  FADD R23, R49, R22 ;  /* 0x0000001631177221 */ /* 0x000fe20000000000 */
[----:B-1----:R-:W-:-:S03]  /*3d90*/  @!P2 IMAD.MOV.U32 R59, RZ, RZ, 0x1 ;  /* 0x00000001ff3ba424 */ /* 0x002fc600078e00ff */
[----:B------:R-:W-:Y:S01]  /*3da0*/  FADD R22, R50, R23 ;  /* 0x0000001732167221 */ /* 0x000fe20000000000 */
[----:B------:R1:W-:Y:S01]  /*3db0*/  @!P2 SYNCS.ARRIVE.TRANS64.ART0 RZ, [UR4+0x18], R59 ;  /* 0x0000183bffffa9a7 */ /* 0x0003e20008500004 */
[----:B------:R-:W3:Y:S01]  /*3dc0*/  MUFU.EX2 R63, R63 ;  /* 0x0000003f003f7308 */ /* 0x000ee20000000800 */
[C---:B----4-:R-:W-:Y:S01]  /*3dd0*/  FADD R29, R60.reuse, R29 ;  /* 0x0000001d3c1d7221 */ /* 0x050fe20000000000 */
[C---:B------:R-:W-:Y:S01]  /*3de0*/  FADD R23, R51.reuse, R22 ;  /* 0x0000001633177221 */ /* 0x040fe20000000000 */
[----:B------:R-:W-:Y:S01]  /*3df0*/  F2FP.F16.F32.PACK_AB R45, R60, R47 ;  /* 0x0000002f3c2d723e */ /* 0x000fe200000000ff */
[----:B------:R-:W-:Y:S01]  /*3e00*/  STSM.16.M88.4 [R80], R40 ;  /* 0x0000002850007844 */ /* 0x000fe20000000200 */
[----:B------:R-:W-:Y:S01]  /*3e10*/  F2FP.F16.F32.PACK_AB R50, R51, R50 ;  /* 0x000000323332723e */ /* 0x000fe200000000ff */
[----:B------:R-:W-:Y:S01]  /*3e20*/  FADD R22, R52, R23 ;  /* 0x0000001734167221 */ /* 0x000fe20000000000 */
[C---:B------:R-:W-:Y:S01]  /*3e30*/  F2FP.F16.F32.PACK_AB R52, R53.reuse, R52 ;  /* 0x000000343534723e */ /* 0x040fe200000000ff */
[----:B------:R-:W4:Y:S01]  /*3e40*/  MUFU.EX2 R66, R66 ;  /* 0x0000004200427308 */ /* 0x000f220000000800 */
[----:B--2---:R-:W-:Y:S01]  /*3e50*/  FADD R28, R62, R29 ;  /* 0x0000001d3e1c7221 */ /* 0x004fe20000000000 */
[----:B------:R-:W-:Y:S01]  /*3e60*/  FADD R23, R53, R22 ;  /* 0x0000001635177221 */ /* 0x000fe20000000000 */
[----:B------:R-:W-:Y:S04]  /*3e70*/  STSM.16.M88.4 [R81], R32 ;  /* 0x0000002051007844 */ /* 0x000fe80000000200 */
[----:B------:R2:W-:Y:S01]  /*3e80*/  STSM.16.M88.4 [R84], R24 ;  /* 0x0000001854007844 */ /* 0x0005e20000000200 */
[----:B------:R-:W5:Y:S01]  /*3e90*/  MUFU.EX2 R67, R67 ;  /* 0x0000004300437308 */ /* 0x000f620000000800 */
[C---:B---3--:R-:W-:Y:S01]  /*3ea0*/  FADD R29, R63.reuse, R28 ;  /* 0x0000001c3f1d7221 */ /* 0x048fe20000000000 */
[----:B------:R-:W-:-:S06]  /*3eb0*/  F2FP.F16.F32.PACK_AB R47, R63, R62 ;  /* 0x0000003e3f2f723e */ /* 0x000fcc00000000ff */
[----:B------:R-:W3:Y:S01]  /*3ec0*/  MUFU.EX2 R54, R54 ;  /* 0x0000003600367308 */ /* 0x000ee20000000800 */
[----:B----4-:R-:W-:-:S07]  /*3ed0*/  FADD R28, R66, R29 ;  /* 0x0000001d421c7221 */ /* 0x010fce0000000000 */
[----:B------:R-:W-:Y:S01]  /*3ee0*/  MUFU.EX2 R70, R70 ;  /* 0x0000004600467308 */ /* 0x000fe20000000800 */
[----:B-----5:R-:W-:Y:S01]  /*3ef0*/  FADD R29, R67, R28 ;  /* 0x0000001c431d7221 */ /* 0x020fe20000000000 */
[----:B------:R-:W-:Y:S02]  /*3f00*/  F2FP.F16.F32.PACK_AB R28, R31, R30 ;  /* 0x0000001e1f1c723e */ /* 0x000fe400000000ff */
[----:B------:R-:W-:Y:S02]  /*3f10*/  F2FP.F16.F32.PACK_AB R30, R37, R36 ;  /* 0x00000024251e723e */ /* 0x000fe400000000ff */
[----:B------:R-:W-:Y:S02]  /*3f20*/  F2FP.F16.F32.PACK_AB R31, R99, R90 ;  /* 0x0000005a631f723e */ /* 0x000fe400000000ff */
[----:B------:R-:W4:Y:S01]  /*3f30*/  MUFU.EX2 R55, R55 ;  /* 0x0000003700377308 */ /* 0x000f220000000800 */
[----:B---3--:R-:W-:Y:S01]  /*3f40*/  FADD R22, R54, R23 ;  /* 0x0000001736167221 */ /* 0x008fe20000000000 */
[----:B------:R-:W-:-:S06]  /*3f50*/  F2FP.F16.F32.PACK_AB R49, R67, R66 ;  /* 0x000000424331723e */ /* 0x000fcc00000000ff */
[----:B------:R-:W3:Y:S08]  /*3f60*/  MUFU.EX2 R71, R71 ;  /* 0x0000004700477308 */ /* 0x000ef00000000800 */
[----:B-1----:R1:W2:Y:S01]  /*3f70*/  MUFU.EX2 R59, R44 ;  /* 0x0000002c003b7308 */ /* 0x0022a20000000800 */
[C---:B----4-:R-:W-:Y:S01]  /*3f80*/  FADD R23, R55.reuse, R22 ;  /* 0x0000001637177221 */ /* 0x050fe20000000000 */
[----:B------:R-:W-:-:S06]  /*3f90*/  F2FP.F16.F32.PACK_AB R54, R55, R54 ;  /* 0x000000363736723e */ /* 0x000fcc00000000ff */
[----:B------:R-:W4:Y:S01]  /*3fa0*/  MUFU.EX2 R64, R75 ;  /* 0x0000004b00407308 */ /* 0x000f220000000800 */
[----:B-1----:R-:W-:Y:S01]  /*3fb0*/  F2FP.F16.F32.PACK_AB R44, R39, R38 ;  /* 0x00000026272c723e */ /* 0x002fe200000000ff */
[----:B------:R-:W-:Y:S01]  /*3fc0*/  FADD R38, R70, R29 ;  /* 0x0000001d46267221 */ /* 0x000fe20000000000 */
[----:B------:R-:W-:Y:S02]  /*3fd0*/  F2FP.F16.F32.PACK_AB R29, R98, R97 ;  /* 0x00000061621d723e */ /* 0x000fe400000000ff */
[C---:B---3--:R-:W-:Y:S01]  /*3fe0*/  F2FP.F16.F32.PACK_AB R51, R71.reuse, R70 ;  /* 0x000000464733723e */ /* 0x048fe200000000ff */
[----:B------:R-:W-:Y:S02]  /*3ff0*/  FADD R38, R71, R38 ;  /* 0x0000002647267221 */ /* 0x000fe40000000000 */
[----:B------:R-:W1:Y:S01]  /*4000*/  MUFU.EX2 R78, R78 ;  /* 0x0000004e004e7308 */ /* 0x000e620000000800 */
[----:B------:R3:W-:Y:S01]  /*4010*/  STSM.16.M88.4 [R85], R28 ;  /* 0x0000001c55007844 */ /* 0x0007e20000000200 */
[----:B--2---:R-:W-:-:S03]  /*4020*/  FADD R25, R59, R38 ;  /* 0x000000263b197221 */ /* 0x004fc60000000000 */
[----:B------:R3:W-:Y:S03]  /*4030*/  STSM.16.M88.4 [R88], R44 ;  /* 0x0000002c58007844 */ /* 0x0007e60000000200 */
[----:B------:R-:W2:Y:S01]  /*4040*/  MUFU.EX2 R79, R79 ;  /* 0x0000004f004f7308 */ /* 0x000ea20000000800 */
[C---:B----4-:R-:W-:Y:S01]  /*4050*/  F2FP.F16.F32.PACK_AB R53, R64.reuse, R59 ;  /* 0x0000003b4035723e */ /* 0x050fe200000000ff */
[----:B------:R3:W-:Y:S01]  /*4060*/  STSM.16.M88.4 [R91], R48 ;  /* 0x000000305b007844 */ /* 0x0007e20000000200 */
[----:B------:R-:W-:-:S05]  /*4070*/  FADD R25, R64, R25 ;  /* 0x0000001940197221 */ /* 0x000fca0000000000 */
[----:B------:R-:W4:Y:S01]  /*4080*/  MUFU.EX2 R56, R56 ;  /* 0x0000003800387308 */ /* 0x000f220000000800 */
[----:B-1----:R-:W-:-:S07]  /*4090*/  FADD R24, R78, R25 ;  /* 0x000000194e187221 */ /* 0x002fce0000000000 */
[----:B------:R-:W1:Y:S01]  /*40a0*/  MUFU.EX2 R57, R57 ;  /* 0x0000003900397308 */ /* 0x000e620000000800 */
[C---:B--2---:R-:W-:Y:S01]  /*40b0*/  F2FP.F16.F32.PACK_AB R55, R79.reuse, R78 ;  /* 0x0000004e4f37723e */ /* 0x044fe200000000ff */
[----:B------:R-:W-:-:S04]  /*40c0*/  FADD R25, R79, R24 ;  /* 0x000000184f197221 */ /* 0x000fc80000000000 */
[----:B------:R3:W-:Y:S02]  /*40d0*/  STSM.16.M88.4 [R65], R52 ;  /* 0x0000003441007844 */ /* 0x0007e40000000200 */
[----:B------:R-:W-:Y:S01]  /*40e0*/  MUFU.EX2 R58, R58 ;  /* 0x0000003a003a7308 */ /* 0x000fe20000000800 */
[----:B----4-:R-:W-:-:S07]  /*40f0*/  FADD R22, R56, R23 ;  /* 0x0000001738167221 */ /* 0x010fce0000000000 */
[----:B------:R-:W2:Y:S01]  /*4100*/  MUFU.EX2 R139, R139 ;  /* 0x0000008b008b7308 */ /* 0x000ea20000000800 */
[C---:B-1----:R-:W-:Y:S01]  /*4110*/  F2FP.F16.F32.PACK_AB R32, R57.reuse, R56 ;  /* 0x000000383920723e */ /* 0x042fe200000000ff */
[----:B------:R-:W-:-:S06]  /*4120*/  FADD R23, R57, R22 ;  /* 0x0000001639177221 */ /* 0x000fcc0000000000 */
[----:B------:R-:W1:Y:S08]  /*4130*/  MUFU.EX2 R82, R82 ;  /* 0x0000005200527308 */ /* 0x000e700000000800 */
[----:B------:R-:W4:Y:S01]  /*4140*/  MUFU.EX2 R83, R83 ;  /* 0x0000005300537308 */ /* 0x000f220000000800 */
[----:B--2---:R-:W-:Y:S01]  /*4150*/  F2FP.F16.F32.PACK_AB R34, R139, R58 ;  /* 0x0000003a8b22723e */ /* 0x004fe200000000ff */
[----:B------:R-:W-:Y:S01]  /*4160*/  FADD R58, R58, R23 ;  /* 0x000000173a3a7221 */ /* 0x000fe20000000000 */
[----:B------:R-:W-:-:S03]  /*4170*/  IMAD.MOV.U32 R23, RZ, RZ, RZ ;  /* 0x000000ffff177224 */ /* 0x000fc600078e00ff */
[----:B------:R-:W-:Y:S02]  /*4180*/  FADD R139, R139, R58 ;  /* 0x0000003a8b8b7221 */ /* 0x000fe40000000000 */
[----:B------:R-:W-:Y:S01]  /*4190*/  MUFU.EX2 R86, R86 ;  /* 0x0000005600567308 */ /* 0x000fe20000000800 */
[----:B-1----:R-:W-:-:S07]  /*41a0*/  FADD R22, R82, R25 ;  /* 0x0000001952167221 */ /* 0x002fce0000000000 */
[----:B------:R-:W1:Y:S01]  /*41b0*/  MUFU.EX2 R87, R87 ;  /* 0x0000005700577308 */ /* 0x000e620000000800 */
[C---:B----4-:R-:W-:Y:S01]  /*41c0*/  F2FP.F16.F32.PACK_AB R33, R83.reuse, R82 ;  /* 0x000000525321723e */ /* 0x050fe200000000ff */
[----:B------:R-:W-:Y:S01]  /*41d0*/  FADD R25, R83, R22 ;  /* 0x0000001653197221 */ /* 0x000fe20000000000 */
[----:B------:R-:W-:Y:S01]  /*41e0*/  VIADD R22, R18, 0x4000 ;  /* 0x0000400012167836 */ /* 0x000fe20000000000 */
[----:B-1----:R-:W-:Y:S02]  /*41f0*/  F2FP.F16.F32.PACK_AB R35, R87, R86 ;  /* 0x000000565723723e */ /* 0x002fe400000000ff */
[----:B------:R-:W-:-:S03]  /*4200*/  FADD R86, R86, R25 ;  /* 0x0000001956567221 */ /* 0x000fc60000000000 */
[----:B------:R3:W-:Y:S01]  /*4210*/  STSM.16.M88.4 [R100], R32 ;  /* 0x0000002064007844 */ /* 0x0007e20000000200 */
[----:B------:R-:W-:Y:S01]  /*4220*/  FADD R141, R87, R86 ;  /* 0x00000056578d7221 */ /* 0x000fe20000000000 */
[----:B------:R1:W-:Y:S06]  /*4230*/  MEMBAR.ALL.CTA ;  /* 0x0000000000007992 */ /* 0x0003ec0000008000 */
[----:B-1----:R-:W1:Y:S02]  /*4240*/  FENCE.VIEW.ASYNC.S ;  /* 0x00000000000073c6 */ /* 0x002e640000000000 */
[----:B-1----:R-:W-:Y:S01]  /*4250*/  NOP ;  /* 0x0000000000007918 */ /* 0x002fe20000000000 */
[----:B------:R-:W-:Y:S05]  /*4260*/  @!P0 BRA `(.L_x_15) ;  /* 0x0000002400448947 */ /* 0x000fea0003800000 */
[----:B------:R-:W-:Y:S01]  /*4270*/  IMAD.MOV.U32 R142, RZ, RZ, R21 ;  /* 0x000000ffff8e7224 */ /* 0x000fe200078e0015 */
[----:B------:R-:W-:Y:S01]  /*4280*/  UPLOP3.LUT UP1, UPT, UPT, UPT, UPT, 0x40, 0x0 ;  /* 0x000000000000789c */ /* 0x000fe20003f2e870 */
[----:B------:R-:W-:Y:S01]  /*4290*/  IMAD.MOV.U32 R143, RZ, RZ, R20 ;  /* 0x000000ffff8f7224 */ /* 0x000fe200078e0014 */
[----:B------:R-:W-:Y:S01]  /*42a0*/  UMOV UR8, UR5 ;  /* 0x0000000500087c82 */ /* 0x000fe20008000000 */
[----:B------:R-:W-:Y:S01]  /*42b0*/  VIADD R156, R137, -UR46 ;  /* 0x8000002e899c7c36 */ /* 0x000fe20008000000 */
[----:B------:R-:W-:Y:S01]  /*42c0*/  ULDC UR7, c[0x0][0x480] ;  /* 0x0001200000077ab9 */ /* 0x000fe20000000800 */
[----:B------:R-:W-:-:S07]  /*42d0*/  IMAD.MOV.U32 R144, RZ, RZ, RZ ;  /* 0x000000ffff907224 */ /* 0x000fce00078e00ff */
.L_x_20:
[----:B------:R-:W1:Y:S01]  /*42e0*/  S2UR UR9, SR_CgaCtaId ;  /* 0x00000000000979c3 */ /* 0x000e620000008800 */
[----:B------:R-:W-:Y:S01]  /*42f0*/  UMOV UR4, 0x400 ;  /* 0x0000040000047882 */ /* 0x000fe20000000000 */
[----:B------:R-:W-:-:S05]  /*4300*/  LOP3.LUT R23, R144, 0x1, RZ, 0x3c, !PT ;  /* 0x0000000190177812 */ /* 0x000fca00078e3cff */
[----:B------:R-:W-:Y:S01]  /*4310*/  IMAD.U32 R20, R23, -0x80000000, RZ ;  /* 0x8000000017147824 */ /* 0x000fe200078e00ff */
[----:B-1----:R-:W-:-:S09]  /*4320*/  ULEA UR4, UR9, UR4, 0x18 ;  /* 0x0000000409047291 */ /* 0x002fd2000f8ec03f */
[----:B------:R-:W1:Y:S02]  /*4330*/  SYNCS.PHASECHK.TRANS64.TRYWAIT P0, [UR4+0x10], R20 ;  /* 0x00001014ff0075a7 */ /* 0x000e640008000144 */
[----:B-12---:R-:W-:Y:S05]  /*4340*/  @P0 BRA `(.L_x_16) ;  /* 0x00000000000c0947 */ /* 0x006fea0003800000 */
[----:B------:R-:W-:-:S04]  /*4350*/  IMAD.U32 R20, R23, -0x80000000, RZ ;  /* 0x8000000017147824 */ /* 0x000fc800078e00ff */
[----:B------:R-:W1:Y:S02]  /*4360*/  SYNCS.PHASECHK.TRANS64.TRYWAIT P0, [UR4+0x10], R20 ;  /* 0x00001014ff0075a7 */ /* 0x000e640008000144 */
[----:B-1----:R-:W-:Y:S05]  /*4370*/  @!P0 BRA `(.L_x_17) ;  /* 0x0000005800c48947 */ /* 0x002fea0003800000 */
.L_x_16:
[----:B------:R2:W-:Y:S01]  /*4380*/  BAR.SYNC.DEFER_BLOCKING R7, 0x100 ;  /* 0x000400070000751d */ /* 0x0005e20000010000 */
[----:B------:R-:W-:Y:S01]  /*4390*/  UIADD3 UR16, UR28, 0x2, URZ ;  /* 0x000000021c107890 */ /* 0x000fe2000fffe03f */
[----:B------:R-:W-:Y:S01]  /*43a0*/  IMAD.U32 R20, R144, -0x80000000, RZ ;  /* 0x8000000090147824 */ /* 0x000fe200078e00ff */
[----:B------:R-:W-:Y:S02]  /*43b0*/  UIADD3 UR18, UR6, 0x2, URZ ;  /* 0x0000000206127890 */ /* 0x000fe4000fffe03f */
[----:B------:R-:W-:Y:S01]  /*43c0*/  UIADD3 UR54, UR6, 0x202, URZ ;  /* 0x0000020206367890 */ /* 0x000fe2000fffe03f */
[----:B------:R-:W-:Y:S01]  /*43d0*/  UMOV UR17, 0x80000020 ;  /* 0x8000002000117882 */ /* 0x000fe20000000000 */
[----:B------:R-:W-:Y:S01]  /*43e0*/  UMOV UR19, 0x80000020 ;  /* 0x8000002000137882 */ /* 0x000fe20000000000 */
[----:B------:R-:W-:Y:S01]  /*43f0*/  UMOV UR55, 0x80000020 ;  /* 0x8000002000377882 */ /* 0x000fe20000000000 */
[----:B------:R-:W-:Y:S01]  /*4400*/  UIADD3 UR8, UR8, -0x1, URZ ;  /* 0xffffffff08087890 */ /* 0x000fe2000fffe03f */
[----:B-1-3--:R-:W-:-:S06]  /*4410*/  WARPGROUP.ARRIVE ;  /* 0x00000000000079c5 */ /* 0x00afcc0000000000 */
[----:B------:R-:W-:-:S12]  /*4420*/  HGMMA.64x128x16.F32 R24, gdesc[UR28], RZ, !UPT ;  /* 0x01e000001c1879f0 */ /* 0x000fd8000c7008ff */
[----:B------:R-:W-:Y:S01]  /*4430*/  HGMMA.64x128x16.F32 R24, gdesc[UR16], R24 ;  /* 0x01e00000101879f0 */ /* 0x000fe20008700818 */
[----:B------:R-:W-:Y:S02]  /*4440*/  UIADD3 UR16, UR28, 0x200, URZ ;  /* 0x000002001c107890 */ /* 0x000fe4000fffe03f */
[----:B------:R-:W-:Y:S01]  /*4450*/  UIADD3 UR18, UR6, 0x200, URZ ;  /* 0x0000020006127890 */ /* 0x000fe2000fffe03f */
[----:B------:R-:W-:Y:S01]  /*4460*/  UMOV UR17, 0x80000020 ;  /* 0x8000002000117882 */ /* 0x000fe20000000000 */
[----:B------:R-:W-:-:S07]  /*4470*/  UMOV UR19, 0x80000020 ;  /* 0x8000002000137882 */ /* 0x000fce0000000000 */
[----:B------:R-:W-:Y:S01]  /*4480*/  HGMMA.64x128x16.F32 R24, gdesc[UR16], R24 ;  /* 0x01e00000101879f0 */ /* 0x000fe20008700818 */
[----:B------:R-:W-:Y:S02]  /*4490*/  UIADD3 UR16, UR28, 0x400, URZ ;  /* 0x000004001c107890 */ /* 0x000fe4000fffe03f */
[----:B------:R-:W-:Y:S01]  /*44a0*/  UIADD3 UR18, UR6, 0x400, URZ ;  /* 0x0000040006127890 */ /* 0x000fe2000fffe03f */
[----:B------:R-:W-:Y:S01]  /*44b0*/  UMOV UR17, 0x80000020 ;  /* 0x8000002000117882 */ /* 0x000fe20000000000 */
[----:B------:R-:W-:-:S07]  /*44c0*/  UMOV UR19, 0x80000020 ;  /* 0x8000002000137882 */ /* 0x000fce0000000000 */
[----:B------:R-:W-:-:S12]  /*44d0*/  HGMMA.64x128x16.F32 R24, gdesc[UR52], R24 ;  /* 0x01e00000341879f0 */ /* 0x000fd80008700818 */
[----:B------:R-:W-:Y:S01]  /*44e0*/  HGMMA.64x128x16.F32 R24, gdesc[UR16], R24 ;  /* 0x01e00000101879f0 */ /* 0x000fe20008700818 */
[----:B------:R-:W-:Y:S02]  /*44f0*/  UIADD3 UR16, UR28, 0x402, URZ ;  /* 0x000004021c107890 */ /* 0x000fe4000fffe03f */
[----:B------:R-:W-:Y:S01]  /*4500*/  UIADD3 UR18, UR6, 0x402, URZ ;  /* 0x0000040206127890 */ /* 0x000fe2000fffe03f */
[----:B------:R-:W-:Y:S01]  /*4510*/  UMOV UR17, 0x80000020 ;  /* 0x8000002000117882 */ /* 0x000fe20000000000 */
[----:B------:R-:W-:-:S07]  /*4520*/  UMOV UR19, 0x80000020 ;  /* 0x8000002000137882 */ /* 0x000fce0000000000 */
[----:B------:R-:W-:Y:S01]  /*4530*/  HGMMA.64x128x16.F32 R24, gdesc[UR16], R24, gsb0 ;  /* 0x01e00000101879f0 */ /* 0x000fe20008000818 */
[----:B------:R-:W1:Y:S02]  /*4540*/  SYNCS.PHASECHK.TRANS64.TRYWAIT P0, [UR4+0x20], R20 ;  /* 0x00002014ff0075a7 */ /* 0x000e640008000144 */
[----:B-12---:R-:W-:Y:S05]  /*4550*/  @P0 BRA `(.L_x_18) ;  /* 0x0000000000080947 */ /* 0x006fea0003800000 */
[----:B------:R-:W1:Y:S02]  /*4560*/  SYNCS.PHASECHK.TRANS64.TRYWAIT P0, [UR4+0x20], R20 ;  /* 0x00002014ff0075a7 */ /* 0x000e640008000144 */
[----:B-1----:R-:W-:Y:S05]  /*4570*/  @!P0 BRA `(.L_x_19) ;  /* 0x0000005800608947 */ /* 0x002fea0003800000 */
.L_x_18:
[----:B------:R-:W-:Y:S01]  /*4580*/  WARPGROUP.ARRIVE ;  /* 0x00000000000079c5 */ /* 0x000fe20000000000 */
[----:B------:R-:W-:Y:S01]  /*4590*/  UIADD3 UR48, UR24, 0x2, URZ ;  /* 0x0000000218307890 */ /* 0x000fe2000fffe03f */
[----:B------:R-:W-:Y:S01]  /*45a0*/  VIMNMX R20, RZ, UR8, !PT ;  /* 0x00000008ff147c48 */ /* 0x000fe2000ffe0100 */
[----:B------:R-:W-:Y:S01]  /*45b0*/  UMOV UR49, 0x40000040 ;  /* 0x4000004000317882 */ /* 0x000fe20000000000 */
[----:B------:R-:W-:Y:S01]  /*45c0*/  UIADD3 UR42, UR26, 0x80, URZ ;  /* 0x000000801a2a7890 */ /* 0x000fe2000fffe03f */
[----:B------:R-:W-:Y:S01]  /*45d0*/  IMAD.MOV.U32 R154, RZ, RZ, -0x1 ;  /* 0xffffffffff9a7424 */ /* 0x000fe200078e00ff */
[----:B------:R-:W-:Y:S01]  /*45e0*/  HGMMA.64x96x16.F32 R88, gdesc[UR24].tnspB, R88, UP1 ;  /* 0x41600000185879f0 */ /* 0x000fe2000b700858 */
[----:B------:R-:W-:Y:S01]  /*45f0*/  UMOV UR43, 0x80000020 ;  /* 0x80000020002b7882 */ /* 0x000fe20000000000 */
[----:B------:R-:W-:Y:S01]  /*4600*/  UIADD3 UR16, UR24, 0x6, URZ ;  /* 0x0000000618107890 */ /* 0x000fe2000fffe03f */
[----:B------:R-:W-:Y:S01]  /*4610*/  IMAD R20, R20, -0x80, R5 ;  /* 0xffffff8014147824 */ /* 0x000fe200078e0205 */
[----:B------:R-:W-:Y:S01]  /*4620*/  UIADD3 UR18, UR26, 0xc0, URZ ;  /* 0x000000c01a127890 */ /* 0x000fe2000fffe03f */
[----:B------:R-:W-:Y:S01]  /*4630*/  IMAD.MOV.U32 R155, RZ, RZ, RZ ;  /* 0x000000ffff9b7224 */ /* 0x000fe200078e00ff */
[----:B------:R-:W-:Y:S01]  /*4640*/  UMOV UR17, 0x40000040 ;  /* 0x4000004000117882 */ /* 0x000fe20000000000 */
[----:B------:R-:W-:Y:S01]  /*4650*/  UMOV UR19, 0x80000020 ;  /* 0x8000002000137882 */ /* 0x000fe20000000000 */
[----:B-1----:R-:W-:Y:S01]  /*4660*/  SHF.R.S32.HI R21, RZ, 0x1f, R20 ;  /* 0x0000001fff157819 */ /* 0x002fe20000011414 */
[----:B------:R-:W-:Y:S01]  /*4670*/  UIADD3 UR46, UR26, 0x1c0, URZ ;  /* 0x000001c01a2e7890 */ /* 0x000fe2000fffe03f */
[----:B------:R-:W-:Y:S01]  /*4680*/  VIADD R156, R156, 0x1 ;  /* 0x000000019c9c7836 */ /* 0x000fe20000000000 */
[----:B------:R-:W-:Y:S01]  /*4690*/  UMOV UR47, 0x80000020 ;  /* 0x80000020002f7882 */ /* 0x000fe20000000000 */
[----:B------:R-:W-:Y:S01]  /*46a0*/  LEA.HI R21, R21, R20, RZ, 0x3 ;  /* 0x0000001415157211 */ /* 0x000fe200078f18ff */
[----:B------:R-:W-:Y:S01]  /*46b0*/  UMOV UR9, UR7 ;  /* 0x0000000700097c82 */ /* 0x000fe20008000000 */
[----:B------:R-:W-:-:S02]  /*46c0*/  UPLOP3.LUT UP1, UPT, UPT, UPT, UPT, 0x80, 0x0 ;  /* 0x000000000000789c */ /* 0x000fc40003f2f070 */
[----:B------:R-:W-:Y:S02]  /*46d0*/  SHF.R.S32.HI R144, RZ, 0x3, R21 ;  /* 0x00000003ff907819 */ /* 0x000fe40000011415 */
[----:B------:R-:W-:-:S03]  /*46e0*/  LOP3.LUT R21, R21, 0xfffffff8, RZ, 0xc0, !PT ;  /* 0xfffffff815157812 */ /* 0x000fc600078ec0ff */
[----:B------:R-:W-:Y:S01]  /*46f0*/  IMAD.U32 R144, R144, -0x2, RZ ;  /* 0xfffffffe90907824 */ /* 0x000fe200078e00ff */
[----:B------:R-:W-:-:S04]  /*4700*/  VIADDMNMX R21, R20, -R21, 0x2, PT ;  /* 0x0000000214157446 */ /* 0x000fc80003800915 */
[----:B------:R-:W-:-:S05]  /*4710*/  VIADDMNMX R21, R144, -R21, 0xffffffe0, !PT ;  /* 0xffffffe090157446 */ /* 0x000fca0007800915 */
[----:B------:R-:W-:-:S05]  /*4720*/  VIADD R21, R21, 0x20 ;  /* 0x0000002015157836 */ /* 0x000fca0000000000 */
[----:B------:R-:W-:-:S04]  /*4730*/  SHF.R.U32.HI R21, RZ, R21, R154 ;  /* 0x00000015ff157219 */ /* 0x000fc8000001169a */
[----:B------:R-:W-:Y:S01]  /*4740*/  R2P PR, R21, 0x7e ;  /* 0x0000007e15007804 */ /* 0x000fe20000000000 */
[----:B------:R-:W-:Y:S08]  /*4750*/  HGMMA.64x96x16.F32 R88, gdesc[UR48].tnspB, R88 ;  /* 0x41600000305879f0 */ /* 0x000ff00008700858 */
[----:B------:R-:W-:Y:S08]  /*4760*/  HGMMA.64x96x16.F32 R88, gdesc[UR40].tnspB, R88 ;  /* 0x41600000285879f0 */ /* 0x000ff00008700858 */
[----:B------:R-:W-:Y:S01]  /*4770*/  HGMMA.64x96x16.F32 R88, gdesc[UR16].tnspB, R88 ;  /* 0x41600000105879f0 */ /* 0x000fe20008700858 */
[----:B------:R-:W-:-:S02]  /*4780*/  UIADD3 UR16, UR24, 0x400, URZ ;  /* 0x0000040018107890 */ /* 0x000fc4000fffe03f */
[----:B------:R-:W-:Y:S01]  /*4790*/  UIADD3 UR18, UR26, 0x100, URZ ;  /* 0x000001001a127890 */ /* 0x000fe2000fffe03f */
[----:B------:R-:W-:Y:S01]  /*47a0*/  UMOV UR17, 0x40000040 ;  /* 0x4000004000117882 */ /* 0x000fe20000000000 */
[----:B------:R-:W-:-:S07]  /*47b0*/  UMOV UR19, 0x80000020 ;  /* 0x8000002000137882 */ /* 0x000fce0000000000 */
[----:B------:R-:W-:Y:S01]  /*47c0*/  HGMMA.64x96x16.F32 R88, gdesc[UR16].tnspB, R88 ;  /* 0x41600000105879f0 */ /* 0x000fe20008700858 */
[----:B------:R-:W-:Y:S02]  /*47d0*/  UIADD3 UR16, UR24, 0x402, URZ ;  /* 0x0000040218107890 */ /* 0x000fe4000fffe03f */
        /* <DEDUP_REMOVED lines=8> */
[----:B------:R-:W-:Y:S08]  /*4860*/  HGMMA.64x96x16.F32 R88, gdesc[UR16].tnspB, R88 ;  /* 0x41600000105879f0 */ /* 0x000ff00008700858 */
[----:B------:R-:W-:Y:S01]  /*4870*/  HGMMA.64x96x16.F32 R88, gdesc[UR44].tnspB, R88, gsb0 ;  /* 0x416000002c5879f0 */ /* 0x000fe20008000858 */
[----:B------:R1:W-:Y:S06]  /*4880*/  BAR.ARV R6, 0x100 ;  /* 0x000400060000751d */ /* 0x0003ec0000002000 */
[----:B------:R-:W-:-:S02]  /*4890*/  WARPGROUP.DEPBAR.LE gsb0, 0x1 ;  /* 0x00008000000079c5 */ /* 0x000fc40000010100 */
[----:B------:R-:W-:Y:S02]  /*48a0*/  FSEL R144, R25, -INF , P1 ;  /* 0xff80000019907808 */ /* 0x000fe40000800000 */
[----:B------:R-:W-:Y:S02]  /*48b0*/  FSEL R28, R28, -INF , P2 ;  /* 0xff8000001c1c7808 */ /* 0x000fe40001000000 */
[----:B------:R-:W-:Y:S02]  /*48c0*/  FSEL R148, R29, -INF , P3 ;  /* 0xff8000001d947808 */ /* 0x000fe40001800000 */
[----:B------:R-:W-:Y:S02]  /*48d0*/  FSEL R32, R32, -INF , P4 ;  /* 0xff80000020207808 */ /* 0x000fe40002000000 */
[----:B------:R-:W-:Y:S02]  /*48e0*/  FSEL R33, R33, -INF , P5 ;  /* 0xff80000021217808 */ /* 0x000fe40002800000 */
[----:B------:R-:W-:-:S02]  /*48f0*/  FSEL R36, R36, -INF , P6 ;  /* 0xff80000024247808 */ /* 0x000fc40003000000 */
[C---:B------:R-:W-:Y:S02]  /*4900*/  R2P PR, R21.reuse.B1, 0x7f ;  /* 0x0000007f15007804 */ /* 0x040fe40000001000 */
[----:B------:R-:W-:Y:S02]  /*4910*/  LOP3.LUT R25, R21, 0x1, RZ, 0xc0, !PT ;  /* 0x0000000115197812 */ /* 0x000fe400078ec0ff */
[----:B------:R-:W-:Y:S02]  /*4920*/  FMNMX R150, R144, R33, !PT ;  /* 0x0000002190967209 */ /* 0x000fe40007800000 */
[----:B------:R-:W-:Y:S02]  /*4930*/  FSEL R40, R40, -INF , P0 ;  /* 0xff80000028287808 */ /* 0x000fe40000000000 */
[----:B------:R-:W-:Y:S02]  /*4940*/  FSEL R41, R41, -INF , P1 ;  /* 0xff80000029297808 */ /* 0x000fe40000800000 */
[----:B------:R-:W-:-:S02]  /*4950*/  FSEL R44, R44, -INF , P2 ;  /* 0xff8000002c2c7808 */ /* 0x000fc40001000000 */
[----:B------:R-:W-:Y:S02]  /*4960*/  FSEL R45, R45, -INF , P3 ;  /* 0xff8000002d2d7808 */ /* 0x000fe40001800000 */
[----:B------:R-:W-:Y:S02]  /*4970*/  FSEL R48, R48, -INF , P4 ;  /* 0xff80000030307808 */ /* 0x000fe40002000000 */
        /* <DEDUP_REMOVED lines=23> */
[----:B------:R-:W-:Y:S02]  /*4af0*/  LOP3.LUT P0, RZ, R21, 0x800000, RZ, 0xc0, !PT ;  /* 0x0080000015ff7812 */ /* 0x000fe4000780c0ff */
[----:B------:R-:W-:-:S02]  /*4b00*/  FMNMX R152, R45, R152, !PT ;  /* 0x000000982d987209 */ /* 0x000fc40007800000 */
[----:B------:R-:W-:Y:S02]  /*4b10*/  FSEL R69, R69, -INF , P0 ;  /* 0xff80000045457808 */ /* 0x000fe40000000000 */
[----:B------:R-:W-:Y:S02]  /*4b20*/  ISETP.GT.AND P0, PT, R21, -0x1, PT ;  /* 0xffffffff1500780c */ /* 0x000fe40003f04270 */
        /* <DEDUP_REMOVED lines=9> */
[----:B------:R-:W-:-:S02]  /*4bc0*/  FSEL R73, R73, -INF , P1 ;  /* 0xff80000049497808 */ /* 0x000fc40000800000 */
[----:B------:R-:W-:Y:S02]  /*4bd0*/  FSEL R76, R76, -INF , P2 ;  /* 0xff8000004c4c7808 */ /* 0x000fe40001000000 */
[----:B------:R-:W-:Y:S02]  /*4be0*/  FSEL R77, R77, -INF , P3 ;  /* 0xff8000004d4d7808 */ /* 0x000fe40001800000 */
[----:B------:R-:W-:Y:S02]  /*4bf0*/  FMNMX R21, R64, R21, !PT ;  /* 0x0000001540157209 */ /* 0x000fe40007800000 */
[----:B------:R-:W-:Y:S02]  /*4c00*/  FMNMX R150, R65, R150, !PT ;  /* 0x0000009641967209 */ /* 0x000fe40007800000 */
[----:B------:R-:W-:Y:S02]  /*4c10*/  FMNMX R25, R68, R25, !PT ;  /* 0x0000001944197209 */ /* 0x000fe40007800000 */
[----:B------:R-:W-:-:S02]  /*4c20*/  FMNMX R152, R69, R152, !PT ;  /* 0x0000009845987209 */ /* 0x000fc40007800000 */
[----:B------:R-:W-:Y:S02]  /*4c30*/  FSEL R85, R85, -INF , !P0 ;  /* 0xff80000055557808 */ /* 0x000fe40004000000 */
[----:B------:R-:W-:Y:S02]  /*4c40*/  FSEL R80, R80, -INF , P4 ;  /* 0xff80000050507808 */ /* 0x000fe40002000000 */
[----:B------:R-:W-:Y:S02]  /*4c50*/  FSEL R81, R81, -INF , P5 ;  /* 0xff80000051517808 */ /* 0x000fe40002800000 */
[----:B------:R-:W-:Y:S02]  /*4c60*/  FSEL R84, R84, -INF , P6 ;  /* 0xff80000054547808 */ /* 0x000fe40003000000 */
[----:B------:R-:W-:Y:S02]  /*4c70*/  FMNMX R21, R72, R21, !PT ;  /* 0x0000001548157209 */ /* 0x000fe40007800000 */
[----:B------:R-:W-:-:S02]  /*4c80*/  FMNMX R150, R73, R150, !PT ;  /* 0x0000009649967209 */ /* 0x000fc40007800000 */
[----:B------:R-:W-:Y:S02]  /*4c90*/  FMNMX R25, R76, R25, !PT ;  /* 0x000000194c197209 */ /* 0x000fe40007800000 */
[----:B------:R-:W-:Y:S02]  /*4ca0*/  FMNMX R152, R77, R152, !PT ;  /* 0x000000984d987209 */ /* 0x000fe40007800000 */
[----:B------:R-:W-:Y:S02]  /*4cb0*/  FMNMX R21, R80, R21, !PT ;  /* 0x0000001550157209 */ /* 0x000fe40007800000 */
[----:B------:R-:W-:Y:S02]  /*4cc0*/  FMNMX R150, R81, R150, !PT ;  /* 0x0000009651967209 */ /* 0x000fe40007800000 */
[----:B------:R-:W-:Y:S02]  /*4cd0*/  FMNMX R25, R84, R25, !PT ;  /* 0x0000001954197209 */ /* 0x000fe40007800000 */
[----:B------:R-:W-:-:S02]  /*4ce0*/  FMNMX R152, R85, R152, !PT ;  /* 0x0000009855987209 */ /* 0x000fc40007800000 */
[----:B------:R-:W-:Y:S02]  /*4cf0*/  FMNMX R21, R21, R150, !PT ;  /* 0x0000009615157209 */ /* 0x000fe40007800000 */
[----:B------:R-:W-:-:S04]  /*4d00*/  FMNMX R152, R25, R152, !PT ;  /* 0x0000009819987209 */ /* 0x000fc80007800000 */
[----:B------:R-:W-:-:S04]  /*4d10*/  FMNMX R152, R21, R152, !PT ;  /* 0x0000009815987209 */ /* 0x000fc80007800000 */
[----:B------:R-:W-:-:S05]  /*4d20*/  FMNMX R152, R152, R143, !PT ;  /* 0x0000008f98987209 */ /* 0x000fca0007800000 */
[----:B------:R-:W2:Y:S02]  /*4d30*/  SHFL.BFLY PT, R21, R152, 0x2, 0x1f ;  /* 0x0c401f0098157f89 */ /* 0x000ea400000e0000 */
[----:B--2---:R-:W-:Y:S01]  /*4d40*/  FMNMX R29, R152, R21, !PT ;  /* 0x00000015981d7209 */ /* 0x004fe20007800000 */
[----:B------:R-:W-:-:S04]  /*4d50*/  VIADD R21, R20, 0x8 ;  /* 0x0000000814157836 */ /* 0x000fc80000000000 */
[----:B------:R-:W2:Y:S01]  /*4d60*/  SHFL.BFLY PT, R150, R29, 0x1, 0x1f ;  /* 0x0c201f001d967f89 */ /* 0x000ea200000e0000 */
[----:B------:R-:W-:-:S04]  /*4d70*/  SHF.R.S32.HI R20, RZ, 0x1f, R21 ;  /* 0x0000001fff147819 */ /* 0x000fc80000011415 */
[----:B------:R-:W-:Y:S02]  /*4d80*/  LEA.HI R25, R20, R21, RZ, 0x3 ;  /* 0x0000001514197211 */ /* 0x000fe400078f18ff */
[----:B--2---:R-:W-:Y:S02]  /*4d90*/  FMNMX R20, R29, R150, !PT ;  /* 0x000000961d147209 */ /* 0x004fe40007800000 */
[----:B------:R-:W-:Y:S02]  /*4da0*/  LOP3.LUT R150, R25, 0xfffffff8, RZ, 0xc0, !PT ;  /* 0xfffffff819967812 */ /* 0x000fe400078ec0ff */
[----:B------:R-:W-:Y:S02]  /*4db0*/  SHF.R.S32.HI R25, RZ, 0x3, R25 ;  /* 0x00000003ff197819 */ /* 0x000fe40000011419 */
[C---:B------:R-:W-:Y:S02]  /*4dc0*/  FSETP.NEU.AND P0, PT, R20.reuse, -INF , PT ;  /* 0xff8000001400780b */ /* 0x040fe40003f0d000 */
[----:B------:R-:W-:Y:S01]  /*4dd0*/  VIADDMNMX R150, R21, -R150, 0x2, PT ;  /* 0x0000000215967446 */ /* 0x000fe20003800996 */
[----:B------:R-:W-:Y:S01]  /*4de0*/  IMAD.U32 R25, R25, -0x2, RZ ;  /* 0xfffffffe19197824 */ /* 0x000fe200078e00ff */
[----:B------:R-:W-:-:S04]  /*4df0*/  FSEL R152, R20, RZ, P0 ;  /* 0x000000ff14987208 */ /* 0x000fc80000000000 */
[----:B------:R-:W-:Y:S01]  /*4e00*/  VIADDMNMX R25, R25, -R150, 0xffffffe0, !PT ;  /* 0xffffffe019197446 */ /* 0x000fe20007800996 */
[C---:B------:R-:W-:Y:S01]  /*4e10*/  FADD R21, -R152.reuse, R143 ;  /* 0x0000008f98157221 */ /* 0x040fe20000000100 */
[----:B------:R-:W-:-:S03]  /*4e20*/  FMUL R147, R152, UR9 ;  /* 0x0000000998937c20 */ /* 0x000fc60008400000 */
[----:B------:R-:W-:Y:S02]  /*4e30*/  VIADD R25, R25, 0x20 ;  /* 0x0000002019197836 */ /* 0x000fe40000000000 */
[----:B------:R-:W-:Y:S01]  /*4e40*/  FMUL R143, R21, UR9 ;  /* 0x00000009158f7c20 */ /* 0x000fe20008400000 */
[--C-:B------:R-:W-:Y:S01]  /*4e50*/  FFMA R37, R146, UR9, -R147.reuse ;  /* 0x0000000992257c23 */ /* 0x100fe20008000893 */
[--C-:B------:R-:W-:Y:S01]  /*4e60*/  FFMA R24, R24, UR9, -R147.reuse ;  /* 0x0000000918187c23 */ /* 0x100fe20008000893 */
[--C-:B------:R-:W-:Y:S01]  /*4e70*/  FFMA R28, R28, UR9, -R147.reuse ;  /* 0x000000091c1c7c23 */ /* 0x100fe20008000893 */
[----:B------:R-:W-:Y:S01]  /*4e80*/  SHF.R.U32.HI R21, RZ, R25, R154 ;  /* 0x00000019ff157219 */ /* 0x000fe2000001169a */
[--C-:B------:R-:W-:Y:S01]  /*4e90*/  FFMA R25, R144, UR9, -R147.reuse ;  /* 0x0000000990197c23 */ /* 0x100fe20008000893 */
[----:B------:R-:W-:Y:S01]  /*4ea0*/  IMAD.MOV.U32 R154, RZ, RZ, R16 ;  /* 0x000000ffff9a7224 */ /* 0x000fe200078e0010 */
[----:B------:R-:W-:Y:S01]  /*4eb0*/  MUFU.EX2 R143, R143 ;  /* 0x0000008f008f7308 */ /* 0x000fe20000000800 */
[----:B------:R-:W-:Y:S01]  /*4ec0*/  R2P PR, R21, 0x7e ;  /* 0x0000007e15007804 */ /* 0x000fe20000000000 */
[--C-:B------:R-:W-:Y:S01]  /*4ed0*/  FFMA R29, R148, UR9, -R147.reuse ;  /* 0x00000009941d7c23 */ /* 0x100fe20008000893 */
[--C-:B------:R-:W-:Y:S01]  /*4ee0*/  FFMA R32, R32, UR9, -R147.reuse ;  /* 0x0000000920207c23 */ /* 0x100fe20008000893 */
[----:B------:R-:W-:Y:S01]  /*4ef0*/  MOV R154, R154 ;  /* 0x0000009a009a7202 */ /* 0x000fe20000000f00 */
[--C-:B------:R-:W-:Y:S01]  /*4f00*/  FFMA R33, R33, UR9, -R147.reuse ;  /* 0x0000000921217c23 */ /* 0x100fe20008000893 */
[----:B------:R-:W-:Y:S01]  /*4f10*/  FSEL R27, R27, -INF , P1 ;  /* 0xff8000001b1b7808 */ /* 0x000fe20000800000 */
[--C-:B------:R-:W-:Y:S01]  /*4f20*/  FFMA R36, R36, UR9, -R147.reuse ;  /* 0x0000000924247c23 */ /* 0x100fe20008000893 */
[----:B------:R-:W-:Y:S01]  /*4f30*/  FSEL R145, R30, -INF , P2 ;  /* 0xff8000001e917808 */ /* 0x000fe20001000000 */
[----:B------:R-:W-:Y:S01]  /*4f40*/  MUFU.EX2 R24, R24 ;  /* 0x0000001800187308 */ /* 0x000fe20000000800 */
[----:B------:R-:W-:Y:S01]  /*4f50*/  FSEL R31, R31, -INF , P3 ;  /* 0xff8000001f1f7808 */ /* 0x000fe20001800000 */
[--C-:B------:R-:W-:Y:S01]  /*4f60*/  FFMA R40, R40, UR9, -R147.reuse ;  /* 0x0000000928287c23 */ /* 0x100fe20008000893 */
[----:B------:R-:W-:Y:S01]  /*4f70*/  FSEL R34, R34, -INF , P4 ;  /* 0xff80000022227808 */ /* 0x000fe20002000000 */
[--C-:B------:R-:W-:Y:S01]  /*4f80*/  FFMA R41, R41, UR9, -R147.reuse ;  /* 0x0000000929297c23 */ /* 0x100fe20008000893 */
[----:B------:R-:W-:Y:S01]  /*4f90*/  FSEL R144, R35, -INF , P5 ;  /* 0xff80000023907808 */ /* 0x000fe20002800000 */
[--C-:B------:R-:W-:Y:S01]  /*4fa0*/  FFMA R44, R44, UR9, -R147.reuse ;  /* 0x000000092c2c7c23 */ /* 0x100fe20008000893 */
[----:B------:R-:W-:Y:S01]  /*4fb0*/  FSEL R38, R38, -INF , P6 ;  /* 0xff80000026267808 */ /* 0x000fe20003000000 */
[----:B------:R-:W-:Y:S01]  /*4fc0*/  MUFU.EX2 R25, R25 ;  /* 0x0000001900197308 */ /* 0x000fe20000000800 */
[----:B------:R-:W-:Y:S01]  /*4fd0*/  R2P PR, R21.B1, 0x7f ;  /* 0x0000007f15007804 */ /* 0x000fe20000001000 */
[--C-:B------:R-:W-:Y:S01]  /*4fe0*/  FFMA R45, R45, UR9, -R147.reuse ;  /* 0x000000092d2d7c23 */ /* 0x100fe20008000893 */
[----:B------:R-:W-:Y:S01]  /*4ff0*/  LOP3.LUT R30, R21, 0x1, RZ, 0xc0, !PT ;  /* 0x00000001151e7812 */ /* 0x000fe200078ec0ff */
[--C-:B------:R-:W-:Y:S01]  /*5000*/  FFMA R48, R48, UR9, -R147.reuse ;  /* 0x0000000930307c23 */ /* 0x100fe20008000893 */
        /* <DEDUP_REMOVED lines=34> */
[----:B------:R-:W-:Y:S01]  /*5230*/  R2P PR, R21.B3, 0x7f ;  /* 0x0000007f15007804 */ /* 0x000fe20000003000 */
[--C-:B------:R-:W-:Y:S01]  /*5240*/  FFMA R80, R80, UR9, -R147.reuse ;  /* 0x0000000950507c23 */ /* 0x100fe20008000893 */
[--C-:B------:R-:W-:Y:S01]  /*5250*/  FFMA R81, R81, UR9, -R147.reuse ;  /* 0x0000000951517c23 */ /* 0x100fe20008000893 */
[----:B------:R-:W-:Y:S01]  /*5260*/  MUFU.EX2 R36, R36 ;  /* 0x0000002400247308 */ /* 0x000fe20000000800 */
[--C-:B------:R-:W-:Y:S01]  /*5270*/  FFMA R84, R84, UR9, -R147.reuse ;  /* 0x0000000954547c23 */ /* 0x100fe20008000893 */
[----:B------:R-:W-:Y:S01]  /*5280*/  FSEL R74, R74, -INF , P0 ;  /* 0xff8000004a4a7808 */ /* 0x000fe20000000000 */
[----:B------:R-:W-:Y:S01]  /*5290*/  FFMA R85, R85, UR9, -R147 ;  /* 0x0000000955557c23 */ /* 0x000fe20008000893 */
[----:B------:R-:W-:-:S02]  /*52a0*/  ISETP.NE.U32.AND P0, PT, R30, 0x1, PT ;  /* 0x000000011e00780c */ /* 0x000fc40003f05070 */
[----:B------:R-:W-:Y:S02]  /*52b0*/  FSEL R75, R75, -INF , P1 ;  /* 0xff8000004b4b7808 */ /* 0x000fe40000800000 */
[----:B------:R-:W-:Y:S01]  /*52c0*/  FSEL R35, R26, -INF , !P0 ;  /* 0xff8000001a237808 */ /* 0x000fe20004000000 */
[----:B------:R-:W-:Y:S01]  /*52d0*/  MUFU.EX2 R37, R37 ;  /* 0x0000002500257308 */ /* 0x000fe20000000800 */
[----:B------:R-:W-:Y:S02]  /*52e0*/  LOP3.LUT P0, RZ, R21, 0x80, RZ, 0xc0, !PT ;  /* 0x0000008015ff7812 */ /* 0x000fe4000780c0ff */
[----:B------:R-:W-:Y:S02]  /*52f0*/  FMNMX R26, R27, R144, !PT ;  /* 0x000000901b1a7209 */ /* 0x000fe40007800000 */
[----:B------:R-:W-:Y:S02]  /*5300*/  FSEL R146, R39, -INF , P0 ;  /* 0xff80000027927808 */ /* 0x000fe40000000000 */
[----:B------:R-:W-:Y:S01]  /*5310*/  LOP3.LUT P0, RZ, R21, 0x8000, RZ, 0xc0, !PT ;  /* 0x0000800015ff7812 */ /* 0x000fe2000780c0ff */
[----:B------:R-:W-:Y:S01]  /*5320*/  MUFU.EX2 R40, R40 ;  /* 0x0000002800287308 */ /* 0x000fe20000000800 */
[----:B------:R-:W-:-:S02]  /*5330*/  FMNMX R39, R145, R38, !PT ;  /* 0x0000002691277209 */ /* 0x000fc40007800000 */
[----:B------:R-:W-:Y:S02]  /*5340*/  FSEL R55, R55, -INF , P0 ;  /* 0xff80000037377808 */ /* 0x000fe40000000000 */
[----:B------:R-:W-:Y:S02]  /*5350*/  LOP3.LUT P0, RZ, R21, 0x800000, RZ, 0xc0, !PT ;  /* 0x0080000015ff7812 */ /* 0x000fe4000780c0ff */
[----:B------:R-:W-:Y:S01]  /*5360*/  FMNMX R30, R31, R146, !PT ;  /* 0x000000921f1e7209 */ /* 0x000fe20007800000 */
[----:B------:R-:W-:Y:S01]  /*5370*/  MUFU.EX2 R41, R41 ;  /* 0x0000002900297308 */ /* 0x000fe20000000800 */
[----:B------:R-:W-:Y:S02]  /*5380*/  FSEL R71, R71, -INF , P0 ;  /* 0xff80000047477808 */ /* 0x000fe40000000000 */
[----:B------:R-:W-:Y:S02]  /*5390*/  ISETP.GT.AND P0, PT, R21, -0x1, PT ;  /* 0xffffffff1500780c */ /* 0x000fe40003f04270 */
[----:B------:R-:W-:-:S02]  /*53a0*/  FMNMX R21, R35, R34, !PT ;  /* 0x0000002223157209 */ /* 0x000fc40007800000 */
[----:B------:R-:W-:Y:S01]  /*53b0*/  FMNMX R26, R43, R26, !PT ;  /* 0x0000001a2b1a7209 */ /* 0x000fe20007800000 */
[----:B------:R-:W-:Y:S01]  /*53c0*/  MUFU.EX2 R44, R44 ;  /* 0x0000002c002c7308 */ /* 0x000fe20000000800 */
[----:B------:R-:W-:Y:S02]  /*53d0*/  FMNMX R21, R42, R21, !PT ;  /* 0x000000152a157209 */ /* 0x000fe40007800000 */
        /* <DEDUP_REMOVED lines=10> */
[----:B------:R-:W-:Y:S02]  /*5480*/  FMNMX R39, R62, R39, !PT ;  /* 0x000000273e277209 */ /* 0x000fe40007800000 */
[----:B------:R-:W-:-:S02]  /*5490*/  FMNMX R30, R63, R30, !PT ;  /* 0x0000001e3f1e7209 */ /* 0x000fc40007800000 */
[----:B------:R-:W-:Y:S01]  /*54a0*/  FSEL R78, R78, -INF , P2 ;  /* 0xff8000004e4e7808 */ /* 0x000fe20001000000 */
[----:B------:R-:W-:Y:S01]  /*54b0*/  MUFU.EX2 R49, R49 ;  /* 0x0000003100317308 */ /* 0x000fe20000000800 */
[----:B------:R-:W-:Y:S02]  /*54c0*/  FSEL R79, R79, -INF , P3 ;  /* 0xff8000004f4f7808 */ /* 0x000fe40001800000 */
[----:B------:R-:W-:Y:S02]  /*54d0*/  FMNMX R21, R66, R21, !PT ;  /* 0x0000001542157209 */ /* 0x000fe40007800000 */
[----:B------:R-:W-:Y:S02]  /*54e0*/  FMNMX R26, R67, R26, !PT ;  /* 0x0000001a431a7209 */ /* 0x000fe40007800000 */
[----:B------:R-:W-:Y:S01]  /*54f0*/  FMNMX R39, R70, R39, !PT ;  /* 0x0000002746277209 */ /* 0x000fe20007800000 */
[----:B------:R-:W-:Y:S01]  /*5500*/  MUFU.EX2 R52, R52 ;  /* 0x0000003400347308 */ /* 0x000fe20000000800 */
[----:B------:R-:W-:-:S02]  /*5510*/  FMNMX R30, R71, R30, !PT ;  /* 0x0000001e471e7209 */ /* 0x000fc40007800000 */
[----:B------:R-:W-:Y:S02]  /*5520*/  FSEL R87, R87, -INF , !P0 ;  /* 0xff80000057577808 */ /* 0x000fe40004000000 */
[----:B------:R-:W-:Y:S02]  /*5530*/  FSEL R82, R82, -INF , P4 ;  /* 0xff80000052527808 */ /* 0x000fe40002000000 */
[----:B------:R-:W-:Y:S01]  /*5540*/  FSEL R83, R83, -INF , P5 ;  /* 0xff80000053537808 */ /* 0x000fe20002800000 */
[----:B------:R-:W-:Y:S01]  /*5550*/  MUFU.EX2 R53, R53 ;  /* 0x0000003500357308 */ /* 0x000fe20000000800 */
[----:B------:R-:W-:Y:S02]  /*5560*/  FSEL R86, R86, -INF , P6 ;  /* 0xff80000056567808 */ /* 0x000fe40003000000 */
[----:B------:R-:W-:Y:S02]  /*5570*/  FMNMX R21, R74, R21, !PT ;  /* 0x000000154a157209 */ /* 0x000fe40007800000 */
        /* <DEDUP_REMOVED lines=11> */
[----:B------:R-:W-:Y:S01]  /*5630*/  ISETP.NE.AND P2, PT, R2, RZ, PT ;  /* 0x000000ff0200720c */ /* 0x000fe20003f45270 */
[----:B------:R-:W-:Y:S01]  /*5640*/  MUFU.EX2 R60, R60 ;  /* 0x0000003c003c7308 */ /* 0x000fe20000000800 */
[----:B------:R-:W-:-:S04]  /*5650*/  FMNMX R21, R21, R30, !PT ;  /* 0x0000001e15157209 */ /* 0x000fc80007800000 */
[----:B------:R-:W-:-:S03]  /*5660*/  FMNMX R21, R21, R142, !PT ;  /* 0x0000008e15157209 */ /* 0x000fc60007800000 */
[----:B------:R-:W-:Y:S02]  /*5670*/  MUFU.EX2 R61, R61 ;  /* 0x0000003d003d7308 */ /* 0x000fe40000000800 */
[----:B------:R-:W2:Y:S06]  /*5680*/  SHFL.BFLY PT, R26, R21, 0x2, 0x1f ;  /* 0x0c401f00151a7f89 */ /* 0x000eac00000e0000 */
[----:B------:R-:W-:Y:S08]  /*5690*/  MUFU.EX2 R64, R64 ;  /* 0x0000004000407308 */ /* 0x000ff00000000800 */
[----:B------:R-:W-:Y:S08]  /*56a0*/  MUFU.EX2 R65, R65 ;  /* 0x0000004100417308 */ /* 0x000ff00000000800 */
[----:B------:R-:W-:Y:S01]  /*56b0*/  MUFU.EX2 R68, R68 ;  /* 0x0000004400447308 */ /* 0x000fe20000000800 */
[----:B--2---:R-:W-:-:S05]  /*56c0*/  FMNMX R26, R21, R26, !PT ;  /* 0x0000001a151a7209 */ /* 0x004fca0007800000 */
[----:B------:R-:W2:Y:S02]  /*56d0*/  SHFL.BFLY PT, R21, R26, 0x1, 0x1f ;  /* 0x0c201f001a157f89 */ /* 0x000ea400000e0000 */
[----:B------:R-:W-:Y:S08]  /*56e0*/  MUFU.EX2 R69, R69 ;  /* 0x0000004500457308 */ /* 0x000ff00000000800 */
[----:B------:R-:W-:Y:S08]  /*56f0*/  MUFU.EX2 R72, R72 ;  /* 0x0000004800487308 */ /* 0x000ff00000000800 */
[----:B------:R-:W-:Y:S01]  /*5700*/  MUFU.EX2 R73, R73 ;  /* 0x0000004900497308 */ /* 0x000fe20000000800 */
[----:B--2---:R-:W-:-:S07]  /*5710*/  FMNMX R21, R26, R21, !PT ;  /* 0x000000151a157209 */ /* 0x004fce0007800000 */
[----:B------:R-:W-:Y:S01]  /*5720*/  MUFU.EX2 R76, R76 ;  /* 0x0000004c004c7308 */ /* 0x000fe20000000800 */
[----:B------:R-:W-:-:S04]  /*5730*/  FSETP.NEU.AND P0, PT, R21, -INF , PT ;  /* 0xff8000001500780b */ /* 0x000fc80003f0d000 */
[----:B------:R-:W-:-:S03]  /*5740*/  FSEL R39, R21, RZ, P0 ;  /* 0x000000ff15277208 */ /* 0x000fc60000000000 */
[----:B------:R-:W-:Y:S01]  /*5750*/  MUFU.EX2 R77, R77 ;  /* 0x0000004d004d7308 */ /* 0x000fe20000000800 */
[----:B------:R-:W-:Y:S01]  /*5760*/  ISETP.NE.AND P0, PT, R156, -0x1, PT ;  /* 0xffffffff9c00780c */ /* 0x000fe20003f05270 */
[C---:B------:R-:W-:Y:S01]  /*5770*/  FADD R26, -R39.reuse, R142 ;  /* 0x0000008e271a7221 */ /* 0x040fe20000000100 */
[----:B------:R-:W-:-:S03]  /*5780*/  FMUL R150, R39, UR9 ;  /* 0x0000000927967c20 */ /* 0x000fc60008400000 */
[----:B------:R-:W-:Y:S01]  /*5790*/  FMUL R149, R26, UR9 ;  /* 0x000000091a957c20 */ /* 0x000fe20008400000 */
[--C-:B------:R-:W-:Y:S01]  /*57a0*/  FFMA R26, R35, UR9, -R150.reuse ;  /* 0x00000009231a7c23 */ /* 0x100fe20008000896 */
[--C-:B------:R-:W-:Y:S01]  /*57b0*/  FFMA R30, R145, UR9, -R150.reuse ;  /* 0x00000009911e7c23 */ /* 0x100fe20008000896 */
[----:B------:R-:W-:Y:S01]  /*57c0*/  FFMA R35, R144, UR9, -R150 ;  /* 0x0000000990237c23 */ /* 0x000fe20008000896 */
[----:B------:R-:W-:Y:S02]  /*57d0*/  IMAD.MOV.U32 R144, RZ, RZ, R18 ;  /* 0x000000ffff907224 */ /* 0x000fe400078e0012 */
[--C-:B------:R-:W-:Y:S01]  /*57e0*/  FFMA R27, R27, UR9, -R150.reuse ;  /* 0x000000091b1b7c23 */ /* 0x100fe20008000896 */
[----:B------:R-:W-:Y:S01]  /*57f0*/  IMAD.MOV.U32 R145, RZ, RZ, RZ ;  /* 0x000000ffff917224 */ /* 0x000fe200078e00ff */
[----:B------:R-:W-:Y:S01]  /*5800*/  MUFU.EX2 R149, R149 ;  /* 0x0000009500957308 */ /* 0x000fe20000000800 */
[--C-:B------:R-:W-:Y:S01]  /*5810*/  FFMA R31, R31, UR9, -R150.reuse ;  /* 0x000000091f1f7c23 */ /* 0x100fe20008000896 */
[--C-:B------:R-:W-:Y:S01]  /*5820*/  FFMA R34, R34, UR9, -R150.reuse ;  /* 0x0000000922227c23 */ /* 0x100fe20008000896 */
[----:B------:R-:W-:Y:S01]  /*5830*/  FFMA R39, R146, UR9, -R150 ;  /* 0x0000000992277c23 */ /* 0x000fe20008000896 */
[----:B------:R-:W-:Y:S01]  /*5840*/  MOV R157, R144 ;  /* 0x00000090009d7202 */ /* 0x000fe20000000f00 */
[----:B------:R-:W-:-:S02]  /*5850*/  IMAD.MOV.U32 R144, RZ, RZ, R14 ;  /* 0x000000ffff907224 */ /* 0x000fc400078e000e */
[--C-:B------:R-:W-:Y:S01]  /*5860*/  FFMA R38, R38, UR9, -R150.reuse ;  /* 0x0000000926267c23 */ /* 0x100fe20008000896 */
[----:B------:R-:W-:Y:S01]  /*5870*/  IMAD.MOV.U32 R145, RZ, RZ, RZ ;  /* 0x000000ffff917224 */ /* 0x000fe200078e00ff */
[----:B------:R-:W2:Y:S01]  /*5880*/  MUFU.EX2 R26, R26 ;  /* 0x0000001a001a7308 */ /* 0x000ea20000000800 */
[----:B------:R-:W-:Y:S02]  /*5890*/  @!P2 IMAD.MOV.U32 R146, RZ, RZ, 0x1 ;  /* 0x00000001ff92a424 */ /* 0x000fe400078e00ff */
[--C-:B------:R-:W-:Y:S01]  /*58a0*/  FFMA R42, R42, UR9, -R150.reuse ;  /* 0x000000092a2a7c23 */ /* 0x100fe20008000896 */
[----:B------:R-:W-:Y:S01]  /*58b0*/  FFMA R43, R43, UR9, -R150 ;  /* 0x000000092b2b7c23 */ /* 0x000fe20008000896 */
[----:B------:R-:W-:Y:S01]  /*58c0*/  MOV R155, R144 ;  /* 0x00000090009b7202 */ /* 0x000fe20000000f00 */
[----:B------:R-:W-:Y:S01]  /*58d0*/  IMAD.MOV.U32 R144, RZ, RZ, R12 ;  /* 0x000000ffff907224 */ /* 0x000fe200078e000c */
[----:B------:R3:W-:Y:S01]  /*58e0*/  @!P2 SYNCS.ARRIVE.TRANS64.ART0 RZ, [UR4+0x18], R146 ;  /* 0x00001892ffffa9a7 */ /* 0x0007e20008500004 */
[----:B------:R-:W-:Y:S01]  /*58f0*/  IMAD.MOV.U32 R145, RZ, RZ, RZ ;  /* 0x000000ffff917224 */ /* 0x000fe200078e00ff */
[----:B------:R-:W-:Y:S01]  /*5900*/  MUFU.EX2 R27, R27 ;  /* 0x0000001b001b7308 */ /* 0x000fe20000000800 */
[----:B------:R-:W-:-:S02]  /*5910*/  WARPGROUP.DEPBAR.LE gsb0, 0x0 ;  /* 0x00008000000079c5 */ /* 0x000fc40000010000 */
[----:B------:R-:W-:Y:S01]  /*5920*/  FFMA R46, R46, UR9, -R150 ;  /* 0x000000092e2e7c23 */ /* 0x000fe20008000896 */
[----:B------:R-:W-:Y:S01]  /*5930*/  MOV R151, R144 ;  /* 0x0000009000977202 */ /* 0x000fe20000000f00 */
[----:B------:R-:W-:Y:S02]  /*5940*/  IMAD.MOV.U32 R144, RZ, RZ, R22 ;  /* 0x000000ffff907224 */ /* 0x000fe400078e0016 */
[----:B------:R-:W-:Y:S01]  /*5950*/  FFMA R47, R47, UR9, -R150 ;  /* 0x000000092f2f7c23 */ /* 0x000fe20008000896 */
[----:B------:R-:W-:Y:S01]  /*5960*/  IMAD.MOV.U32 R145, RZ, RZ, RZ ;  /* 0x000000ffff917224 */ /* 0x000fe200078e00ff */
[----:B------:R-:W-:Y:S01]  /*5970*/  MUFU.EX2 R30, R30 ;  /* 0x0000001e001e7308 */ /* 0x000fe20000000800 */
[----:B--2---:R-:W-:Y:S01]  /*5980*/  FFMA R158, R149, R141, R26 ;  /* 0x0000008d959e7223 */ /* 0x004fe2000000001a */
[--C-:B------:R-:W-:Y:S01]  /*5990*/  FFMA R50, R50, UR9, -R150.reuse ;  /* 0x0000000932327c23 */ /* 0x100fe20008000896 */
[----:B------:R-:W-:Y:S01]  /*59a0*/  FFMA R51, R51, UR9, -R150 ;  /* 0x0000000933337c23 */ /* 0x000fe20008000896 */
[----:B------:R-:W-:Y:S01]  /*59b0*/  MOV R153, R144 ;  /* 0x0000009000997202 */ /* 0x000fe20000000f00 */
[----:B------:R-:W-:-:S02]  /*59c0*/  IMAD.MOV.U32 R144, RZ, RZ, R136 ;  /* 0x000000ffff907224 */ /* 0x000fc400078e0088 */
[--C-:B------:R-:W-:Y:S01]  /*59d0*/  FFMA R54, R54, UR9, -R150.reuse ;  /* 0x0000000936367c23 */ /* 0x100fe20008000896 */
[----:B------:R-:W-:Y:S01]  /*59e0*/  IMAD.MOV.U32 R145, RZ, RZ, RZ ;  /* 0x000000ffff917224 */ /* 0x000fe200078e00ff */
[----:B------:R-:W2:Y:S01]  /*59f0*/  MUFU.EX2 R31, R31 ;  /* 0x0000001f001f7308 */ /* 0x000ea20000000800 */
[--C-:B------:R-:W-:Y:S01]  /*5a00*/  FFMA R55, R55, UR9, -R150.reuse ;  /* 0x0000000937377c23 */ /* 0x100fe20008000896 */
[--C-:B------:R-:W-:Y:S01]  /*5a10*/  FFMA R58, R58, UR9, -R150.reuse ;  /* 0x000000093a3a7c23 */ /* 0x100fe20008000896 */
[----:B------:R-:W-:Y:S01]  /*5a20*/  FFMA R59, R59, UR9, -R150 ;  /* 0x000000093b3b7c23 */ /* 0x000fe20008000896 */
[----:B------:R-:W-:Y:S01]  /*5a30*/  MOV R142, R144 ;  /* 0x00000090008e7202 */ /* 0x000fe20000000f00 */
[----:B------:R-:W-:Y:S02]  /*5a40*/  IMAD.MOV.U32 R144, RZ, RZ, R138 ;  /* 0x000000ffff907224 */ /* 0x000fe400078e008a */
[--C-:B------:R-:W-:Y:S01]  /*5a50*/  FFMA R62, R62, UR9, -R150.reuse ;  /* 0x000000093e3e7c23 */ /* 0x100fe20008000896 */
[----:B------:R-:W-:Y:S01]  /*5a60*/  IMAD.MOV.U32 R145, RZ, RZ, RZ ;  /* 0x000000ffff917224 */ /* 0x000fe200078e00ff */
[----:B------:R-:W4:Y:S01]  /*5a70*/  MUFU.EX2 R34, R34 ;  /* 0x0000002200227308 */ /* 0x000f220000000800 */
[--C-:B------:R-:W-:Y:S01]  /*5a80*/  FFMA R63, R63, UR9, -R150.reuse ;  /* 0x000000093f3f7c23 */ /* 0x100fe20008000896 */
[--C-:B------:R-:W-:Y:S01]  /*5a90*/  FFMA R66, R66, UR9, -R150.reuse ;  /* 0x0000000942427c23 */ /* 0x100fe20008000896 */
[----:B------:R-:W-:Y:S01]  /*5aa0*/  FFMA R67, R67, UR9, -R150 ;  /* 0x0000000943437c23 */ /* 0x000fe20008000896 */
[----:B------:R-:W-:Y:S01]  /*5ab0*/  MOV R148, R144 ;  /* 0x0000009000947202 */ /* 0x000fe20000000f00 */
[----:B------:R-:W-:-:S02]  /*5ac0*/  IMAD.MOV.U32 R144, RZ, RZ, R140 ;  /* 0x000000ffff907224 */ /* 0x000fc400078e008c */
[--C-:B------:R-:W-:Y:S01]  /*5ad0*/  FFMA R70, R70, UR9, -R150.reuse ;  /* 0x0000000946467c23 */ /* 0x100fe20008000896 */
[----:B------:R-:W-:Y:S01]  /*5ae0*/  IMAD.MOV.U32 R145, RZ, RZ, RZ ;  /* 0x000000ffff917224 */ /* 0x000fe200078e00ff */
[----:B------:R-:W5:Y:S01]  /*5af0*/  MUFU.EX2 R35, R35 ;  /* 0x0000002300237308 */ /* 0x000f620000000800 */
[----:B--2---:R-:W-:Y:S01]  /*5b00*/  F2FP.F16.F32.PACK_AB R147, R31, R30 ;  /* 0x0000001e1f93723e */ /* 0x004fe200000000ff */
[--C-:B------:R-:W-:Y:S01]  /*5b10*/  FFMA R71, R71, UR9, -R150.reuse ;  /* 0x0000000947477c23 */ /* 0x100fe20008000896 */
[----:B------:R-:W-:Y:S01]  /*5b20*/  FFMA R74, R74, UR9, -R150 ;  /* 0x000000094a4a7c23 */ /* 0x000fe20008000896 */
[----:B------:R-:W-:Y:S01]  /*5b30*/  MOV R152, R144 ;  /* 0x0000009000987202 */ /* 0x000fe20000000f00 */
[----:B------:R-:W-:Y:S01]  /*5b40*/  FFMA R144, R143, R139, R24 ;  /* 0x0000008b8f907223 */ /* 0x000fe20000000018 */
[----:B------:R-:W-:Y:S02]  /*5b50*/  @!P2 IMAD.MOV.U32 R145, RZ, RZ, 0x1 ;  /* 0x00000001ff91a424 */ /* 0x000fe400078e00ff */
[----:B------:R-:W-:Y:S01]  /*5b60*/  FFMA R75, R75, UR9, -R150 ;  /* 0x000000094b4b7c23 */ /* 0x000fe20008000896 */
[----:B------:R-:W2:Y:S01]  /*5b70*/  MUFU.EX2 R38, R38 ;  /* 0x0000002600267308 */ /* 0x000ea20000000800 */
[C---:B------:R-:W-:Y:S01]  /*5b80*/  FADD R139, R25.reuse, R144 ;  /* 0x00000090198b7221 */ /* 0x040fe20000000000 */
[----:B------:R-:W-:Y:S01]  /*5b90*/  F2FP.F16.F32.PACK_AB R144, R25, R24 ;  /* 0x000000181990723e */ /* 0x000fe200000000ff */
[----:B------:R1:W-:Y:S01]  /*5ba0*/  @!P2 SYNCS.ARRIVE.TRANS64.ART0 RZ, [UR4+0x28], R145 ;  /* 0x00002891ffffa9a7 */ /* 0x0003e20008500004 */
[----:B------:R-:W-:Y:S01]  /*5bb0*/  FFMA R78, R78, UR9, -R150 ;  /* 0x000000094e4e7c23 */ /* 0x000fe20008000896 */
[----:B---3--:R-:W-:Y:S01]  /*5bc0*/  FADD R146, R28, R139 ;  /* 0x0000008b1c927221 */ /* 0x008fe20000000000 */
[----:B------:R-:W-:Y:S01]  /*5bd0*/  FADD R139, R27, R158 ;  /* 0x0000009e1b8b7221 */ /* 0x000fe20000000000 */
[----:B------:R-:W-:Y:S01]  /*5be0*/  FFMA R79, R79, UR9, -R150 ;  /* 0x000000094f4f7c23 */ /* 0x000fe20008000896 */
[----:B------:R-:W3:Y:S01]  /*5bf0*/  MUFU.EX2 R39, R39 ;  /* 0x0000002700277308 */ /* 0x000ee20000000800 */
[C---:B------:R-:W-:Y:S01]  /*5c00*/  FADD R25, R29.reuse, R146 ;  /* 0x000000921d197221 */ /* 0x040fe20000000000 */
[----:B------:R-:W-:Y:S01]  /*5c10*/  F2FP.F16.F32.PACK_AB R146, R29, R28 ;  /* 0x0000001c1d92723e */ /* 0x000fe200000000ff */
[----:B------:R-:W-:Y:S01]  /*5c20*/  FADD R28, R30, R139 ;  /* 0x0000008b1e1c7221 */ /* 0x000fe20000000000 */
[----:B-1----:R-:W-:Y:S01]  /*5c30*/  F2FP.F16.F32.PACK_AB R145, R27, R26 ;  /* 0x0000001a1b91723e */ /* 0x002fe200000000ff */
[----:B------:R-:W-:Y:S01]  /*5c40*/  FADD R24, R32, R25 ;  /* 0x0000001920187221 */ /* 0x000fe20000000000 */
[----:B------:R-:W-:Y:S01]  /*5c50*/  FFMA R82, R82, UR9, -R150 ;  /* 0x0000000952527c23 */ /* 0x000fe20008000896 */
[----:B------:R-:W-:Y:S01]  /*5c60*/  FADD R27, R31, R28 ;  /* 0x0000001c1f1b7221 */ /* 0x000fe20000000000 */
[----:B------:R-:W1:Y:S01]  /*5c70*/  MUFU.EX2 R42, R42 ;  /* 0x0000002a002a7308 */ /* 0x000e620000000800 */
[----:B------:R-:W-:Y:S01]  /*5c80*/  FADD R25, R33, R24 ;  /* 0x0000001821197221 */ /* 0x000fe20000000000 */
[----:B------:R-:W-:Y:S01]  /*5c90*/  STSM.16.M88.4 [R157], R144 ;  /* 0x000000909d007844 */ /* 0x000fe20000000200 */
[----:B----4-:R-:W-:Y:S01]  /*5ca0*/  FADD R26, R34, R27 ;  /* 0x0000001b221a7221 */ /* 0x010fe20000000000 */
[----:B------:R-:W-:Y:S01]  /*5cb0*/  F2FP.F16.F32.PACK_AB R28, R41, R40 ;  /* 0x00000028291c723e */ /* 0x000fe200000000ff */
[----:B------:R-:W-:Y:S01]  /*5cc0*/  FADD R24, R36, R25 ;  /* 0x0000001924187221 */ /* 0x000fe20000000000 */
[----:B------:R-:W-:Y:S01]  /*5cd0*/  FFMA R83, R83, UR9, -R150 ;  /* 0x0000000953537c23 */ /* 0x000fe20008000896 */
[----:B-----5:R-:W-:Y:S01]  /*5ce0*/  FADD R27, R35, R26 ;  /* 0x0000001a231b7221 */ /* 0x020fe20000000000 */
[----:B------:R-:W4:Y:S01]  /*5cf0*/  MUFU.EX2 R43, R43 ;  /* 0x0000002b002b7308 */ /* 0x000f220000000800 */
[----:B------:R-:W-:Y:S01]  /*5d00*/  FADD R25, R37, R24 ;  /* 0x0000001825197221 */ /* 0x000fe20000000000 */
[--C-:B------:R-:W-:Y:S01]  /*5d10*/  FFMA R87, R87, UR9, -R150.reuse ;  /* 0x0000000957577c23 */ /* 0x100fe20008000896 */
[----:B--2---:R-:W-:Y:S01]  /*5d20*/  FADD R26, R38, R27 ;  /* 0x0000001b261a7221 */ /* 0x004fe20000000000 */
[----:B------:R-:W-:Y:S01]  /*5d30*/  FFMA R86, R86, UR9, -R150 ;  /* 0x0000000956567c23 */ /* 0x000fe20008000896 */
[----:B------:R-:W-:Y:S01]  /*5d40*/  FADD R24, R40, R25 ;  /* 0x0000001928187221 */ /* 0x000fe20000000000 */
[-C--:B------:R-:W-:Y:S01]  /*5d50*/  FMUL R133, R133, R143.reuse ;  /* 0x0000008f85857220 */ /* 0x080fe20000400000 */
[----:B---3--:R-:W-:Y:S01]  /*5d60*/  FADD R27, R39, R26 ;  /* 0x0000001a271b7221 */ /* 0x008fe20000000000 */
[----:B------:R-:W2:Y:S01]  /*5d70*/  MUFU.EX2 R46, R46 ;  /* 0x0000002e002e7308 */ /* 0x000ea20000000800 */
[----:B------:R-:W-:Y:S01]  /*5d80*/  FADD R25, R41, R24 ;  /* 0x0000001829197221 */ /* 0x000fe20000000000 */
[-C--:B------:R-:W-:Y:S01]  /*5d90*/  FMUL R132, R132, R143.reuse ;  /* 0x0000008f84847220 */ /* 0x080fe20000400000 */
[----:B-1----:R-:W-:Y:S01]  /*5da0*/  FADD R26, R42, R27 ;  /* 0x0000001b2a1a7221 */ /* 0x002fe20000000000 */
[-C--:B------:R-:W-:Y:S01]  /*5db0*/  FMUL R129, R129, R143.reuse ;  /* 0x0000008f81817220 */ /* 0x080fe20000400000 */
[----:B------:R-:W-:Y:S01]  /*5dc0*/  FADD R24, R44, R25 ;  /* 0x000000192c187221 */ /* 0x000fe20000000000 */
[-C--:B------:R-:W-:Y:S01]  /*5dd0*/  FMUL R128, R128, R143.reuse ;  /* 0x0000008f80807220 */ /* 0x080fe20000400000 */
[-C--:B------:R-:W-:Y:S01]  /*5de0*/  FMUL R125, R125, R143.reuse ;  /* 0x0000008f7d7d7220 */ /* 0x080fe20000400000 */
[----:B------:R-:W1:Y:S01]  /*5df0*/  MUFU.EX2 R47, R47 ;  /* 0x0000002f002f7308 */ /* 0x000e620000000800 */
[----:B----4-:R-:W-:Y:S01]  /*5e00*/  FADD R27, R43, R26 ;  /* 0x0000001a2b1b7221 */ /* 0x010fe20000000000 */
[----:B------:R-:W-:Y:S01]  /*5e10*/  FADD R25, R45, R24 ;  /* 0x000000182d197221 */ /* 0x000fe20000000000 */
[----:B------:R-:W-:Y:S01]  /*5e20*/  F2FP.F16.F32.PACK_AB R29, R43, R42 ;  /* 0x0000002a2b1d723e */ /* 0x000fe200000000ff */
[-C--:B------:R-:W-:Y:S01]  /*5e30*/  FMUL R124, R124, R143.reuse ;  /* 0x0000008f7c7c7220 */ /* 0x080fe20000400000 */
[-C--:B------:R-:W-:Y:S01]  /*5e40*/  FMUL R121, R121, R143.reuse ;  /* 0x0000008f79797220 */ /* 0x080fe20000400000 */
[----:B------:R-:W-:Y:S01]  /*5e50*/  FADD R24, R48, R25 ;  /* 0x0000001930187221 */ /* 0x000fe20000000000 */
[-C--:B------:R-:W-:Y:S01]  /*5e60*/  FMUL R120, R120, R143.reuse ;  /* 0x0000008f78787220 */ /* 0x080fe20000400000 */
[----:B------:R-:W3:Y:S01]  /*5e70*/  MUFU.EX2 R50, R50 ;  /* 0x0000003200327308 */ /* 0x000ee20000000800 */
[----:B--2---:R-:W-:Y:S01]  /*5e80*/  FADD R26, R46, R27 ;  /* 0x0000001b2e1a7221 */ /* 0x004fe20000000000 */
[----:B------:R-:W-:Y:S01]  /*5e90*/  FADD R25, R49, R24 ;  /* 0x0000001831197221 */ /* 0x000fe20000000000 */
[----:B------:R-:W-:Y:S01]  /*5ea0*/  F2FP.F16.F32.PACK_AB R24, R33, R32 ;  /* 0x000000202118723e */ /* 0x000fe200000000ff */
[-C--:B------:R-:W-:Y:S01]  /*5eb0*/  FMUL R117, R117, R143.reuse ;  /* 0x0000008f75757220 */ /* 0x080fe20000400000 */
[-C--:B------:R-:W-:Y:S01]  /*5ec0*/  FMUL R116, R116, R143.reuse ;  /* 0x0000008f74747220 */ /* 0x080fe20000400000 */
[----:B------:R-:W-:Y:S01]  /*5ed0*/  FADD R30, R52, R25 ;  /* 0x00000019341e7221 */ /* 0x000fe20000000000 */
[-C--:B------:R-:W-:Y:S01]  /*5ee0*/  FMUL R113, R113, R143.reuse ;  /* 0x0000008f71717220 */ /* 0x080fe20000400000 */
[----:B------:R-:W2:Y:S01]  /*5ef0*/  MUFU.EX2 R51, R51 ;  /* 0x0000003300337308 */ /* 0x000ea20000000800 */
[----:B-1----:R-:W-:Y:S01]  /*5f00*/  FADD R27, R47, R26 ;  /* 0x0000001a2f1b7221 */ /* 0x002fe20000000000 */
[----:B------:R-:W-:Y:S01]  /*5f10*/  F2FP.F16.F32.PACK_AB R26, R37, R36 ;  /* 0x00000024251a723e */ /* 0x000fe200000000ff */
[----:B------:R-:W-:Y:S01]  /*5f20*/  FADD R25, R53, R30 ;  /* 0x0000001e35197221 */ /* 0x000fe20000000000 */
[----:B------:R-:W-:Y:S01]  /*5f30*/  F2FP.F16.F32.PACK_AB R30, R45, R44 ;  /* 0x0000002c2d1e723e */ /* 0x000fe200000000ff */
[-C--:B------:R-:W-:Y:S01]  /*5f40*/  FMUL R112, R112, R143.reuse ;  /* 0x0000008f70707220 */ /* 0x080fe20000400000 */
[-C--:B------:R-:W-:Y:S01]  /*5f50*/  FMUL R109, R109, R143.reuse ;  /* 0x0000008f6d6d7220 */ /* 0x080fe20000400000 */
[-C--:B------:R-:W-:Y:S01]  /*5f60*/  FMUL R108, R108, R143.reuse ;  /* 0x0000008f6c6c7220 */ /* 0x080fe20000400000 */
[----:B------:R-:W1:Y:S01]  /*5f70*/  MUFU.EX2 R54, R54 ;  /* 0x0000003600367308 */ /* 0x000e620000000800 */
[----:B---3--:R-:W-:Y:S01]  /*5f80*/  FADD R32, R50, R27 ;  /* 0x0000001b32207221 */ /* 0x008fe20000000000 */
[-C--:B------:R-:W-:Y:S01]  /*5f90*/  FMUL R105, R105, R143.reuse ;  /* 0x0000008f69697220 */ /* 0x080fe20000400000 */
[-C--:B------:R-:W-:Y:S01]  /*5fa0*/  FMUL R104, R104, R143.reuse ;  /* 0x0000008f68687220 */ /* 0x080fe20000400000 */
[-C--:B------:R-:W-:Y:S01]  /*5fb0*/  FMUL R101, R101, R143.reuse ;  /* 0x0000008f65657220 */ /* 0x080fe20000400000 */
[-C--:B------:R-:W-:Y:S01]  /*5fc0*/  FMUL R100, R100, R143.reuse ;  /* 0x0000008f64647220 */ /* 0x080fe20000400000 */
[-C--:B------:R-:W-:Y:S01]  /*5fd0*/  FMUL R97, R97, R143.reuse ;  /* 0x0000008f61617220 */ /* 0x080fe20000400000 */
        /* <DEDUP_REMOVED lines=14> */
[----:B------:R-:W-:Y:S01]  /*60c0*/  FMUL R88, R88, R143 ;  /* 0x0000008f58587220 */ /* 0x000fe20000400000 */
[-C--:B------:R-:W-:Y:S01]  /*60d0*/  FMUL R135, R135, R149.reuse ;  /* 0x0000009587877220 */ /* 0x080fe20000400000 */
[----:B------:R1:W-:Y:S01]  /*60e0*/  STSM.16.M88.4 [R154], R24 ;  /* 0x000000189a007844 */ /* 0x0003e20000000200 */
[----:B------:R-:W4:Y:S01]  /*60f0*/  MUFU.EX2 R59, R59 ;  /* 0x0000003b003b7308 */ /* 0x000f220000000800 */
[----:B---3--:R-:W-:Y:S01]  /*6100*/  FADD R33, R55, R36 ;  /* 0x0000002437217221 */ /* 0x008fe20000000000 */
[-C--:B------:R-:W-:Y:S01]  /*6110*/  FMUL R134, R134, R149.reuse ;  /* 0x0000009586867220 */ /* 0x080fe20000400000 */
[----:B------:R3:W-:Y:S01]  /*6120*/  STSM.16.M88.4 [R155], R28 ;  /* 0x0000001c9b007844 */ /* 0x0007e20000000200 */
[-C--:B------:R-:W-:Y:S01]  /*6130*/  FMUL R131, R131, R149.reuse ;  /* 0x0000009583837220 */ /* 0x080fe20000400000 */
[-C--:B------:R-:W-:Y:S01]  /*6140*/  FMUL R130, R130, R149.reuse ;  /* 0x0000009582827220 */ /* 0x080fe20000400000 */
[-C--:B------:R-:W-:Y:S01]  /*6150*/  FMUL R127, R127, R149.reuse ;  /* 0x000000957f7f7220 */ /* 0x080fe20000400000 */
[-C--:B------:R-:W-:Y:S01]  /*6160*/  FMUL R126, R126, R149.reuse ;  /* 0x000000957e7e7220 */ /* 0x080fe20000400000 */
[----:B------:R-:W5:Y:S01]  /*6170*/  MUFU.EX2 R62, R62 ;  /* 0x0000003e003e7308 */ /* 0x000f620000000800 */
[----:B--2---:R-:W-:Y:S01]  /*6180*/  FADD R34, R58, R33 ;  /* 0x000000213a227221 */ /* 0x004fe20000000000 */
[----:B------:R-:W-:Y:S01]  /*6190*/  FADD R33, R61, R32 ;  /* 0x000000203d217221 */ /* 0x000fe20000000000 */
[----:B------:R-:W-:Y:S01]  /*61a0*/  F2FP.F16.F32.PACK_AB R32, R49, R48 ;  /* 0x000000303120723e */ /* 0x000fe200000000ff */
[-C--:B------:R-:W-:Y:S01]  /*61b0*/  FMUL R123, R123, R149.reuse ;  /* 0x000000957b7b7220 */ /* 0x080fe20000400000 */
[-C--:B------:R-:W-:Y:S01]  /*61c0*/  FMUL R122, R122, R149.reuse ;  /* 0x000000957a7a7220 */ /* 0x080fe20000400000 */
[----:B------:R-:W-:Y:S01]  /*61d0*/  FADD R36, R64, R33 ;  /* 0x0000002140247221 */ /* 0x000fe20000000000 */
[----:B-1----:R-:W-:Y:S01]  /*61e0*/  F2FP.F16.F32.PACK_AB R24, R57, R56 ;  /* 0x000000383918723e */ /* 0x002fe200000000ff */
[----:B------:R-:W1:Y:S01]  /*61f0*/  MUFU.EX2 R63, R63 ;  /* 0x0000003f003f7308 */ /* 0x000e620000000800 */
[----:B----4-:R-:W-:Y:S01]  /*6200*/  FADD R35, R59, R34 ;  /* 0x000000223b237221 */ /* 0x010fe20000000000 */
[----:B------:R-:W-:Y:S01]  /*6210*/  FADD R33, R65, R36 ;  /* 0x0000002441217221 */ /* 0x000fe20000000000 */
[----:B------:R-:W-:Y:S01]  /*6220*/  F2FP.F16.F32.PACK_AB R34, R53, R52 ;  /* 0x000000343522723e */ /* 0x000fe200000000ff */
[-C--:B------:R-:W-:Y:S01]  /*6230*/  FMUL R119, R119, R149.reuse ;  /* 0x0000009577777220 */ /* 0x080fe20000400000 */
[----:B------:R-:W-:Y:S01]  /*6240*/  F2FP.F16.F32.PACK_AB R26, R61, R60 ;  /* 0x0000003c3d1a723e */ /* 0x000fe200000000ff */
[----:B------:R-:W-:Y:S01]  /*6250*/  FADD R36, R68, R33 ;  /* 0x0000002144247221 */ /* 0x000fe20000000000 */
[----:B------:R-:W-:Y:S01]  /*6260*/  F2FP.F16.F32.PACK_AB R33, R51, R50 ;  /* 0x000000323321723e */ /* 0x000fe200000000ff */
[----:B------:R-:W2:Y:S01]  /*6270*/  MUFU.EX2 R66, R66 ;  /* 0x0000004200427308 */ /* 0x000ea20000000800 */
[----:B-----5:R-:W-:Y:S01]  /*6280*/  FADD R38, R62, R35 ;  /* 0x000000233e267221 */ /* 0x020fe20000000000 */
[----:B------:R-:W-:Y:S01]  /*6290*/  FADD R25, R69, R36 ;  /* 0x0000002445197221 */ /* 0x000fe20000000000 */
[-C--:B------:R-:W-:Y:S01]  /*62a0*/  FMUL R118, R118, R149.reuse ;  /* 0x0000009576767220 */ /* 0x080fe20000400000 */
[-C--:B------:R-:W-:Y:S01]  /*62b0*/  FMUL R115, R115, R149.reuse ;  /* 0x0000009573737220 */ /* 0x080fe20000400000 */
[-C--:B------:R-:W-:Y:S01]  /*62c0*/  FMUL R114, R114, R149.reuse ;  /* 0x0000009572727220 */ /* 0x080fe20000400000 */
[----:B---3--:R-:W-:Y:S01]  /*62d0*/  FADD R28, R72, R25 ;  /* 0x00000019481c7221 */ /* 0x008fe20000000000 */
[----:B------:R-:W-:Y:S01]  /*62e0*/  F2FP.F16.F32.PACK_AB R25, R59, R58 ;  /* 0x0000003a3b19723e */ /* 0x000fe200000000ff */
[----:B------:R-:W3:Y:S01]  /*62f0*/  MUFU.EX2 R67, R67 ;  /* 0x0000004300437308 */ /* 0x000ee20000000800 */
[----:B-1----:R-:W-:Y:S01]  /*6300*/  FADD R35, R63, R38 ;  /* 0x000000263f237221 */ /* 0x002fe20000000000 */
[----:B------:R-:W-:Y:S01]  /*6310*/  FADD R29, R73, R28 ;  /* 0x0000001c491d7221 */ /* 0x000fe20000000000 */
[----:B------:R-:W-:Y:S01]  /*6320*/  F2FP.F16.F32.PACK_AB R28, R65, R64 ;  /* 0x00000040411c723e */ /* 0x000fe200000000ff */
[-C--:B------:R-:W-:Y:S01]  /*6330*/  FMUL R111, R111, R149.reuse ;  /* 0x000000956f6f7220 */ /* 0x080fe20000400000 */
[-C--:B------:R-:W-:Y:S01]  /*6340*/  FMUL R110, R110, R149.reuse ;  /* 0x000000956e6e7220 */ /* 0x080fe20000400000 */
[-C--:B------:R-:W-:Y:S01]  /*6350*/  FMUL R107, R107, R149.reuse ;  /* 0x000000956b6b7220 */ /* 0x080fe20000400000 */
[-C--:B------:R-:W-:Y:S01]  /*6360*/  FMUL R106, R106, R149.reuse ;  /* 0x000000956a6a7220 */ /* 0x080fe20000400000 */
[----:B------:R-:W1:Y:S01]  /*6370*/  MUFU.EX2 R70, R70 ;  /* 0x0000004600467308 */ /* 0x000e620000000800 */
[----:B--2---:R-:W-:Y:S01]  /*6380*/  FADD R38, R66, R35 ;  /* 0x0000002342267221 */ /* 0x004fe20000000000 */
[----:B------:R-:W-:Y:S01]  /*6390*/  F2FP.F16.F32.PACK_AB R35, R55, R54 ;  /* 0x000000363723723e */ /* 0x000fe200000000ff */
[-C--:B------:R-:W-:Y:S01]  /*63a0*/  FMUL R103, R103, R149.reuse ;  /* 0x0000009567677220 */ /* 0x080fe20000400000 */
[-C--:B------:R-:W-:Y:S01]  /*63b0*/  FMUL R102, R102, R149.reuse ;  /* 0x0000009566667220 */ /* 0x080fe20000400000 */
[-C--:B------:R-:W-:Y:S01]  /*63c0*/  FMUL R99, R99, R149.reuse ;  /* 0x0000009563637220 */ /* 0x080fe20000400000 */
[-C--:B------:R-:W-:Y:S01]  /*63d0*/  FMUL R98, R98, R149.reuse ;  /* 0x0000009562627220 */ /* 0x080fe20000400000 */
[----:B------:R2:W-:Y:S01]  /*63e0*/  STSM.16.M88.4 [R151], R32 ;  /* 0x0000002097007844 */ /* 0x0005e20000000200 */
[----:B------:R-:W4:Y:S01]  /*63f0*/  MUFU.EX2 R71, R71 ;  /* 0x0000004700477308 */ /* 0x000f220000000800 */
[----:B---3--:R-:W-:Y:S01]  /*6400*/  FADD R27, R67, R38 ;  /* 0x00000026431b7221 */ /* 0x008fe20000000000 */
[-C--:B------:R-:W-:Y:S01]  /*6410*/  FMUL R95, R95, R149.reuse ;  /* 0x000000955f5f7220 */ /* 0x080fe20000400000 */
[-C--:B------:R-:W-:Y:S01]  /*6420*/  FMUL R94, R94, R149.reuse ;  /* 0x000000955e5e7220 */ /* 0x080fe20000400000 */
[-C--:B------:R-:W-:Y:S01]  /*6430*/  FMUL R91, R91, R149.reuse ;  /* 0x000000955b5b7220 */ /* 0x080fe20000400000 */
[----:B------:R-:W-:Y:S01]  /*6440*/  FMUL R90, R90, R149 ;  /* 0x000000955a5a7220 */ /* 0x000fe20000400000 */
[----:B------:R-:W-:-:S02]  /*6450*/  IMAD.MOV.U32 R144, RZ, RZ, R23 ;  /* 0x000000ffff907224 */ /* 0x000fc400078e0017 */
[----:B------:R-:W3:Y:S01]  /*6460*/  MUFU.EX2 R74, R74 ;  /* 0x0000004a004a7308 */ /* 0x000ee20000000800 */
[----:B-1----:R-:W-:Y:S01]  /*6470*/  FADD R30, R70, R27 ;  /* 0x0000001b461e7221 */ /* 0x002fe20000000000 */
[----:B------:R-:W-:Y:S01]  /*6480*/  F2FP.F16.F32.PACK_AB R27, R63, R62 ;  /* 0x0000003e3f1b723e */ /* 0x000fe200000000ff */
[----:B------:R-:W-:-:S04]  /*6490*/  IMAD.MOV.U32 R143, RZ, RZ, R20 ;  /* 0x000000ffff8f7224 */ /* 0x000fc800078e0014 */
[----:B------:R1:W-:Y:S01]  /*64a0*/  STSM.16.M88.4 [R153], R24 ;  /* 0x0000001899007844 */ /* 0x0003e20000000200 */
[----:B------:R-:W5:Y:S01]  /*64b0*/  MUFU.EX2 R75, R75 ;  /* 0x0000004b004b7308 */ /* 0x000f620000000800 */
[----:B----4-:R-:W-:Y:S01]  /*64c0*/  FADD R31, R71, R30 ;  /* 0x0000001e471f7221 */ /* 0x010fe20000000000 */
[----:B------:R-:W-:Y:S01]  /*64d0*/  FADD R30, R76, R29 ;  /* 0x0000001d4c1e7221 */ /* 0x000fe20000000000 */
[----:B--2---:R-:W-:Y:S02]  /*64e0*/  F2FP.F16.F32.PACK_AB R32, R73, R72 ;  /* 0x000000484920723e */ /* 0x004fe400000000ff */
[C---:B------:R-:W-:Y:S01]  /*64f0*/  F2FP.F16.F32.PACK_AB R34, R77.reuse, R76 ;  /* 0x0000004c4d22723e */ /* 0x040fe200000000ff */
[----:B------:R-:W-:Y:S01]  /*6500*/  FADD R29, R77, R30 ;  /* 0x0000001e4d1d7221 */ /* 0x000fe20000000000 */
[----:B------:R-:W-:Y:S01]  /*6510*/  F2FP.F16.F32.PACK_AB R30, R69, R68 ;  /* 0x00000044451e723e */ /* 0x000fe200000000ff */
[----:B------:R-:W2:Y:S01]  /*6520*/  MUFU.EX2 R78, R78 ;  /* 0x0000004e004e7308 */ /* 0x000ea20000000800 */
[----:B---3--:R-:W-:-:S07]  /*6530*/  FADD R36, R74, R31 ;  /* 0x0000001f4a247221 */ /* 0x008fce0000000000 */
[----:B------:R-:W3:Y:S01]  /*6540*/  MUFU.EX2 R79, R79 ;  /* 0x0000004f004f7308 */ /* 0x000ee20000000800 */
[C---:B-----5:R-:W-:Y:S01]  /*6550*/  FADD R31, R75.reuse, R36 ;  /* 0x000000244b1f7221 */ /* 0x060fe20000000000 */
[----:B------:R-:W-:-:S06]  /*6560*/  F2FP.F16.F32.PACK_AB R33, R75, R74 ;  /* 0x0000004a4b21723e */ /* 0x000fcc00000000ff */
[----:B------:R-:W4:Y:S01]  /*6570*/  MUFU.EX2 R80, R80 ;  /* 0x0000005000507308 */ /* 0x000f220000000800 */
[----:B--2---:R-:W-:-:S07]  /*6580*/  FADD R38, R78, R31 ;  /* 0x0000001f4e267221 */ /* 0x004fce0000000000 */
[----:B------:R-:W1:Y:S01]  /*6590*/  MUFU.EX2 R82, R82 ;  /* 0x0000005200527308 */ /* 0x000e620000000800 */
[C---:B---3--:R-:W-:Y:S01]  /*65a0*/  FADD R31, R79.reuse, R38 ;  /* 0x000000264f1f7221 */ /* 0x048fe20000000000 */
[----:B------:R-:W-:-:S06]  /*65b0*/  F2FP.F16.F32.PACK_AB R35, R79, R78 ;  /* 0x0000004e4f23723e */ /* 0x000fcc00000000ff */
[----:B------:R-:W2:Y:S01]  /*65c0*/  MUFU.EX2 R81, R81 ;  /* 0x0000005100517308 */ /* 0x000ea20000000800 */
[----:B----4-:R-:W-:Y:S01]  /*65d0*/  FADD R36, R80, R29 ;  /* 0x0000001d50247221 */ /* 0x010fe20000000000 */
[----:B------:R-:W-:-:S06]  /*65e0*/  F2FP.F16.F32.PACK_AB R29, R67, R66 ;  /* 0x00000042431d723e */ /* 0x000fcc00000000ff */
[----:B------:R-:W3:Y:S01]  /*65f0*/  MUFU.EX2 R83, R83 ;  /* 0x0000005300537308 */ /* 0x000ee20000000800 */
[----:B-1----:R-:W-:Y:S01]  /*6600*/  FADD R24, R82, R31 ;  /* 0x0000001f52187221 */ /* 0x002fe20000000000 */
[----:B------:R-:W-:-:S05]  /*6610*/  F2FP.F16.F32.PACK_AB R31, R71, R70 ;  /* 0x00000046471f723e */ /* 0x000fca00000000ff */
[----:B------:R1:W-:Y:S01]  /*6620*/  STSM.16.M88.4 [R142], R28 ;  /* 0x0000001c8e007844 */ /* 0x0003e20000000200 */
[----:B------:R-:W-:Y:S01]  /*6630*/  MUFU.EX2 R84, R84 ;  /* 0x0000005400547308 */ /* 0x000fe20000000800 */
[C---:B--2---:R-:W-:Y:S01]  /*6640*/  FADD R25, R81.reuse, R36 ;  /* 0x0000002451197221 */ /* 0x044fe20000000000 */
[----:B------:R-:W-:Y:S01]  /*6650*/  F2FP.F16.F32.PACK_AB R80, R81, R80 ;  /* 0x000000505150723e */ /* 0x000fe200000000ff */
[----:B------:R2:W-:Y:S05]  /*6660*/  STSM.16.M88.4 [R148], R32 ;  /* 0x0000002094007844 */ /* 0x0005ea0000000200 */
[----:B------:R-:W4:Y:S01]  /*6670*/  MUFU.EX2 R85, R85 ;  /* 0x0000005500557308 */ /* 0x000f220000000800 */
[C---:B---3--:R-:W-:Y:S01]  /*6680*/  FADD R27, R83.reuse, R24 ;  /* 0x00000018531b7221 */ /* 0x048fe20000000000 */
[----:B------:R-:W-:Y:S01]  /*6690*/  F2FP.F16.F32.PACK_AB R81, R83, R82 ;  /* 0x000000525351723e */ /* 0x000fe200000000ff */
[----:B-1----:R-:W-:-:S05]  /*66a0*/  IMAD.MOV.U32 R142, RZ, RZ, R21 ;  /* 0x000000ffff8e7224 */ /* 0x002fca00078e0015 */
[----:B------:R-:W-:Y:S08]  /*66b0*/  MUFU.EX2 R86, R86 ;  /* 0x0000005600567308 */ /* 0x000ff00000000800 */
[----:B------:R-:W1:Y:S01]  /*66c0*/  MUFU.EX2 R87, R87 ;  /* 0x0000005700577308 */ /* 0x000e620000000800 */
[----:B----4-:R-:W-:Y:S01]  /*66d0*/  F2FP.F16.F32.PACK_AB R82, R85, R84 ;  /* 0x000000545552723e */ /* 0x010fe200000000ff */
[----:B------:R-:W-:-:S04]  /*66e0*/  FADD R84, R84, R25 ;  /* 0x0000001954547221 */ /* 0x000fc80000000000 */
[----:B------:R-:W-:Y:S01]  /*66f0*/  FADD R139, R85, R84 ;  /* 0x00000054558b7221 */ /* 0x000fe20000000000 */
[----:B-1----:R-:W-:Y:S01]  /*6700*/  F2FP.F16.F32.PACK_AB R83, R87, R86 ;  /* 0x000000565753723e */ /* 0x002fe200000000ff */
[----:B------:R-:W-:-:S04]  /*6710*/  FADD R86, R86, R27 ;  /* 0x0000001b56567221 */ /* 0x000fc80000000000 */
[----:B------:R2:W-:Y:S01]  /*6720*/  STSM.16.M88.4 [R152], R80 ;  /* 0x0000005098007844 */ /* 0x0005e20000000200 */
[----:B------:R-:W-:Y:S01]  /*6730*/  FADD R141, R87, R86 ;  /* 0x00000056578d7221 */ /* 0x000fe20000000000 */
[----:B------:R1:W-:Y:S06]  /*6740*/  MEMBAR.ALL.CTA ;  /* 0x0000000000007992 */ /* 0x0003ec0000008000 */
[----:B-1----:R-:W1:Y:S02]  /*6750*/  FENCE.VIEW.ASYNC.S ;  /* 0x00000000000073c6 */ /* 0x002e640000000000 */
[----:B-1----:R-:W-:Y:S01]  /*6760*/  NOP ;  /* 0x0000000000007918 */ /* 0x002fe20000000000 */
[----:B------:R-:W-:Y:S05]  /*6770*/  @P0 BRA `(.L_x_20) ;  /* 0xffffffd800d80947 */ /* 0x000fea000383ffff */
.L_x_15:
[----:B------:R-:W-:-:S04]  /*6780*/  VIMNMX R137, R137, UR5, PT ;  /* 0x0000000589897c48 */ /* 0x000fc8000bfe0100 */
[----:B------:R-:W-:-:S13]  /*6790*/  ISETP.GE.AND P0, PT, R137, 0x1, PT ;  /* 0x000000018900780c */ /* 0x000fda0003f06270 */
[----:B------:R-:W-:Y:S05]  /*67a0*/  @!P0 BRA `(.L_x_21) ;  /* 0x0000002400448947 */ /* 0x000fea0003800000 */
[----:B------:R-:W-:Y:S01]  /*67b0*/  VIADD R137, R137, 0xffffffff ;  /* 0xffffffff89897836 */ /* 0x000fe20000000000 */
[----:B------:R-:W-:Y:S01]  /*67c0*/  ULDC UR5, c[0x0][0x480] ;  /* 0x0001200000057ab9 */ /* 0x000fe20000000800 */
[----:B------:R-:W-:Y:S02]  /*67d0*/  IMAD.MOV.U32 R142, RZ, RZ, R21 ;  /* 0x000000ffff8e7224 */ /* 0x000fe400078e0015 */
[----:B------:R-:W-:Y:S02]  /*67e0*/  IMAD.MOV.U32 R143, RZ, RZ, R20 ;  /* 0x000000ffff8f7224 */ /* 0x000fe400078e0014 */
[----:B------:R-:W-:-:S07]  /*67f0*/  IMAD.MOV.U32 R144, RZ, RZ, R23 ;  /* 0x000000ffff907224 */ /* 0x000fce00078e0017 */
.L_x_26:
[----:B------:R-:W-:-:S05]  /*6800*/  LOP3.LUT R23, R144, 0x1, RZ, 0x3c, !PT ;  /* 0x0000000190177812 */ /* 0x000fca00078e3cff */
[----:B------:R-:W-:-:S04]  /*6810*/  IMAD.U32 R20, R23, -0x80000000, RZ ;  /* 0x8000000017147824 */ /* 0x000fc800078e00ff */
[----:B------:R-:W1:Y:S02]  /*6820*/  SYNCS.PHASECHK.TRANS64.TRYWAIT P0, [UR4+0x10], R20 ;  /* 0x00001014ff0075a7 */ /* 0x000e640008000144 */
[----:B-1--4-:R-:W-:Y:S05]  /*6830*/  @P0 BRA `(.L_x_22) ;  /* 0x0000000000180947 */ /* 0x012fea0003800000 */
[----:B------:R-:W1:Y:S01]  /*6840*/  S2R R21, SR_CgaCtaId ;  /* 0x0000000000157919 */ /* 0x000e620000008800 */
[----:B------:R-:W-:Y:S01]  /*6850*/  MOV R20, 0x400 ;  /* 0x0000040000147802 */ /* 0x000fe20000000f00 */
[----:B------:R-:W-:-:S03]  /*6860*/  IMAD.U32 R24, R23, -0x80000000, RZ ;  /* 0x8000000017187824 */ /* 0x000fc600078e00ff */
[----:B-1----:R-:W-:-:S04]  /*6870*/  LEA R25, R21, R20, 0x18 ;  /* 0x0000001415197211 */ /* 0x002fc800078ec0ff */
[----:B------:R-:W1:Y:S02]  /*6880*/  SYNCS.PHASECHK.TRANS64.TRYWAIT P0, [R25+URZ+0x10], R24 ;  /* 0x00001018190075a7 */ /* 0x000e64000800017f */
[----:B-1----:R-:W-:Y:S05]  /*6890*/  @!P0 BRA `(.L_x_23) ;  /* 0x0000003400b48947 */ /* 0x002fea0003800000 */
.L_x_22:
[----:B------:R4:W-:Y:S01]  /*68a0*/  BAR.SYNC.DEFER_BLOCKING R7, 0x100 ;  /* 0x000400070000751d */ /* 0x0009e20000010000 */
[----:B------:R-:W-:Y:S01]  /*68b0*/  UIADD3 UR16, UR28, 0x2, URZ ;  /* 0x000000021c107890 */ /* 0x000fe2000fffe03f */
[----:B------:R-:W-:Y:S01]  /*68c0*/  IMAD.U32 R20, R144, -0x80000000, RZ ;  /* 0x8000000090147824 */ /* 0x000fe200078e00ff */
[----:B------:R-:W-:Y:S02]  /*68d0*/  UIADD3 UR18, UR6, 0x2, URZ ;  /* 0x0000000206127890 */ /* 0x000fe4000fffe03f */
[----:B------:R-:W-:-:S03]  /*68e0*/  UIADD3 UR54, UR6, 0x202, URZ ;  /* 0x0000020206367890 */ /* 0x000fc6000fffe03f */
[----:B------:R-:W5:Y:S01]  /*68f0*/  S2UR UR7, SR_CgaCtaId ;  /* 0x00000000000779c3 */ /* 0x000f620000008800 */
[----:B------:R-:W-:Y:S01]  /*6900*/  UMOV UR17, 0x80000020 ;  /* 0x8000002000117882 */ /* 0x000fe20000000000 */
[----:B------:R-:W-:Y:S01]  /*6910*/  UMOV UR19, 0x80000020 ;  /* 0x8000002000137882 */ /* 0x000fe20000000000 */
[----:B------:R-:W-:Y:S01]  /*6920*/  UMOV UR55, 0x80000020 ;  /* 0x8000002000377882 */ /* 0x000fe20000000000 */
[----:B------:R-:W-:Y:S01]  /*6930*/  UMOV UR4, 0x400 ;  /* 0x0000040000047882 */ /* 0x000fe20000000000 */
[----:B-123--:R-:W-:-:S06]  /*6940*/  WARPGROUP.ARRIVE ;  /* 0x00000000000079c5 */ /* 0x00efcc0000000000 */
[----:B------:R-:W-:Y:S01]  /*6950*/  HGMMA.64x128x16.F32 R24, gdesc[UR28], RZ, !UPT ;  /* 0x01e000001c1879f0 */ /* 0x000fe2000c7008ff */
[----:B-----5:R-:W-:-:S11]  /*6960*/  ULEA UR4, UR7, UR4, 0x18 ;  /* 0x0000000407047291 */ /* 0x020fd6000f8ec03f */
        /* <DEDUP_REMOVED lines=18> */
[----:B-1--4-:R-:W-:Y:S05]  /*6a90*/  @P0 BRA `(.L_x_24) ;  /* 0x0000000000080947 */ /* 0x012fea0003800000 */
[----:B------:R-:W1:Y:S02]  /*6aa0*/  SYNCS.PHASECHK.TRANS64.TRYWAIT P0, [UR4+0x20], R20 ;  /* 0x00002014ff0075a7 */ /* 0x000e640008000144 */
[----:B-1----:R-:W-:Y:S05]  /*6ab0*/  @!P0 BRA `(.L_x_25) ;  /* 0x0000003400488947 */ /* 0x002fea0003800000 */
.L_x_24:
[----:B------:R-:W-:Y:S01]  /*6ac0*/  WARPGROUP.ARRIVE ;  /* 0x00000000000079c5 */ /* 0x000fe20000000000 */
[----:B------:R-:W-:Y:S01]  /*6ad0*/  UIADD3 UR48, UR24, 0x2, URZ ;  /* 0x0000000218307890 */ /* 0x000fe2000fffe03f */
[----:B------:R-:W-:Y:S01]  /*6ae0*/  VIMNMX R20, RZ, R137, !PT ;  /* 0x00000089ff147248 */ /* 0x000fe20007fe0100 */
        /* <DEDUP_REMOVED lines=524> */
[----:B------:R-:W2:Y:S01]  /*8bb0*/  MUFU.EX2 R85, R85 ;  /* 0x0000005500557308 */ /* 0x000ea20000000800 */
[C---:B---3--:R-:W-:Y:S01]  /*8bc0*/  FADD R27, R83.reuse, R24 ;  /* 0x00000018531b7221 */ /* 0x048fe20000000000 */
[----:B------:R-:W-:Y:S01]  /*8bd0*/  F2FP.F16.F32.PACK_AB R81, R83, R82 ;  /* 0x000000525351723e */ /* 0x000fe200000000ff */
[----:B-1----:R-:W-:-:S05]  /*8be0*/  IMAD.MOV.U32 R142, RZ, RZ, R21 ;  /* 0x000000ffff8e7224 */ /* 0x002fca00078e0015 */
[----:B------:R-:W-:Y:S08]  /*8bf0*/  MUFU.EX2 R86, R86 ;  /* 0x0000005600567308 */ /* 0x000ff00000000800 */
[----:B------:R-:W1:Y:S01]  /*8c00*/  MUFU.EX2 R87, R87 ;  /* 0x0000005700577308 */ /* 0x000e620000000800 */
[----:B--2---:R-:W-:Y:S01]  /*8c10*/  F2FP.F16.F32.PACK_AB R82, R85, R84 ;  /* 0x000000545552723e */ /* 0x004fe200000000ff */
        /* <DEDUP_REMOVED lines=10> */
.L_x_21:
[----:B------:R-:W-:Y:S02]  /*8cc0*/  @!P2 IMAD.MOV.U32 R2, RZ, RZ, 0x1 ;  /* 0x00000001ff02a424 */ /* 0x000fe400078e00ff */
[----:B------:R-:W-:Y:S02]  /*8cd0*/  IMAD.U32 R6, R23, -0x80000000, RZ ;  /* 0x8000000017067824 */ /* 0x000fe400078e00ff */
[----:B------:R1:W-:Y:S02]  /*8ce0*/  @!P2 SYNCS.ARRIVE.TRANS64.ART0 RZ, [UR4+0x8], R2 ;  /* 0x00000802ffffa9a7 */ /* 0x0003e40008500004 */
[----:B------:R-:W5:Y:S02]  /*8cf0*/  SYNCS.PHASECHK.TRANS64.TRYWAIT P0, [UR4+0x20], R6 ;  /* 0x00002006ff0075a7 */ /* 0x000f640008000144 */
[----:B-1---5:R-:W-:Y:S05]  /*8d00*/  @P0 BRA `(.L_x_27) ;  /* 0x0000000000080947 */ /* 0x022fea0003800000 */
[----:B------:R-:W1:Y:S02]  /*8d10*/  SYNCS.PHASECHK.TRANS64.TRYWAIT P0, [UR4+0x20], R6 ;  /* 0x00002006ff0075a7 */ /* 0x000e640008000144 */
[----:B-1----:R-:W-:Y:S05]  /*8d20*/  @!P0 BRA `(.L_x_28) ;  /* 0x0000001000c88947 */ /* 0x002fea0003800000 */
.L_x_27:
[----:B---3--:R-:W-:Y:S01]  /*8d30*/  WARPGROUP.ARRIVE ;  /* 0x00000000000079c5 */ /* 0x008fe20000000000 */
[----:B------:R-:W-:Y:S01]  /*8d40*/  UIADD3 UR48, UR24, 0x2, URZ ;  /* 0x0000000218307890 */ /* 0x000fe2000fffe03f */
[----:B------:R-:W3:Y:S01]  /*8d50*/  SHFL.BFLY PT, R6, R141, 0x1, 0x1f ;  /* 0x0c201f008d067f89 */ /* 0x000ee200000e0000 */
[----:B------:R-:W-:Y:S01]  /*8d60*/  UMOV UR49, 0x40000040 ;  /* 0x4000004000317882 */ /* 0x000fe20000000000 */
[----:B------:R-:W-:Y:S01]  /*8d70*/  UIADD3 UR42, UR26, 0x80, URZ ;  /* 0x000000801a2a7890 */ /* 0x000fe2000fffe03f */
[----:B------:R-:W-:Y:S01]  /*8d80*/  IMAD R11, R10, 0x10, R11 ;  /* 0x000000100a0b7824 */ /* 0x000fe200078e020b */
[----:B------:R-:W-:Y:S01]  /*8d90*/  HGMMA.64x96x16.F32 R88, gdesc[UR24].tnspB, R88, UP0 ;  /* 0x41600000185879f0 */ /* 0x000fe2000bf00858 */
[----:B------:R-:W-:Y:S01]  /*8da0*/  UMOV UR43, 0x80000020 ;  /* 0x80000020002b7882 */ /* 0x000fe20000000000 */
[----:B------:R-:W-:Y:S01]  /*8db0*/  UIADD3 UR16, UR24, 0x6, URZ ;  /* 0x0000000618107890 */ /* 0x000fe2000fffe03f */
[----:B------:R-:W5:Y:S01]  /*8dc0*/  SHFL.BFLY PT, R2, R139, 0x1, 0x1f ;  /* 0x0c201f008b027f89 */ /* 0x000f6200000e0000 */
[----:B------:R-:W-:Y:S01]  /*8dd0*/  UIADD3 UR18, UR26, 0xc0, URZ ;  /* 0x000000c01a127890 */ /* 0x000fe2000fffe03f */
[----:B------:R-:W-:Y:S01]  /*8de0*/  LOP3.LUT P0, R9, R9, 0xff, RZ, 0xc0, !PT ;  /* 0x000000ff09097812 */ /* 0x000fe2000780c0ff */
[----:B------:R-:W-:Y:S01]  /*8df0*/  UMOV UR17, 0x40000040 ;  /* 0x4000004000117882 */ /* 0x000fe20000000000 */
[----:B------:R-:W-:Y:S01]  /*8e00*/  UMOV UR19, 0x80000020 ;  /* 0x8000002000137882 */ /* 0x000fe20000000000 */
[----:B------:R-:W-:Y:S01]  /*8e10*/  UIADD3 UR46, UR26, 0x1c0, URZ ;  /* 0x000001c01a2e7890 */ /* 0x000fe2000fffe03f */
[----:B------:R-:W-:Y:S01]  /*8e20*/  IMAD R14, R3, 0x8, R8 ;  /* 0x00000008030e7824 */ /* 0x000fe200078e0208 */
[----:B------:R-:W-:Y:S01]  /*8e30*/  UMOV UR47, 0x80000020 ;  /* 0x80000020002f7882 */ /* 0x000fe20000000000 */
[----:B------:R-:W-:Y:S01]  /*8e40*/  ULDC UR8, c[0x0][0x210] ;  /* 0x0000840000087ab9 */ /* 0x000fe20000000800 */
[----:B------:R-:W1:Y:S01]  /*8e50*/  LDC.64 R24, c[0x0][0x268] ;  /* 0x00009a00ff187b82 */ /* 0x000e620000000a00 */
[----:B------:R-:W-:Y:S01]  /*8e60*/  USHF.R.S32.HI UR5, URZ, 0x1f, UR11 ;  /* 0x0000001f3f057899 */ /* 0x000fe2000801140b */
[----:B------:R-:W-:-:S03]  /*8e70*/  ULDC.64 UR6, c[0x0][0x260] ;  /* 0x0000980000067ab9 */ /* 0x000fc60000000a00 */
[----:B------:R-:W-:Y:S02]  /*8e80*/  UIMAD UR5, UR5, UR6, URZ ;  /* 0x00000006050572a4 */ /* 0x000fe4000f8e023f */
[----:B------:R-:W-:Y:S01]  /*8e90*/  UIMAD.WIDE.U32 UR14, UR11, UR6, URZ ;  /* 0x000000060b0e72a5 */ /* 0x000fe2000f8e003f */
[----:B-1-3--:R-:W-:Y:S01]  /*8ea0*/  FADD R7, R6, R141 ;  /* 0x0000008d06077221 */ /* 0x00afe20000000000 */
[----:B------:R-:W-:Y:S01]  /*8eb0*/  IMAD R6, R11, 0x4, R4 ;  /* 0x000000040b067824 */ /* 0x000fe200078e0204 */
[----:B------:R-:W-:Y:S01]  /*8ec0*/  UIMAD UR5, UR11, UR7, UR5 ;  /* 0x000000070b0572a4 */ /* 0x000fe2000f8e0205 */
[----:B------:R-:W-:Y:S02]  /*8ed0*/  VIADD R4, R8, UR10 ;  /* 0x0000000a08047c36 */ /* 0x000fe40008000000 */
[----:B------:R-:W1:Y:S01]  /*8ee0*/  SHFL.BFLY PT, R12, R7, 0x2, 0x1f ;  /* 0x0c401f00070c7f89 */ /* 0x000e6200000e0000 */
[----:B------:R-:W-:Y:S02]  /*8ef0*/  IMAD.SHL.U32 R3, R6, 0x8, RZ ;  /* 0x0000000806037824 */ /* 0x000fe400078e00ff */
[----:B-----5:R-:W-:Y:S01]  /*8f00*/  FADD R2, R2, R139 ;  /* 0x0000008b02027221 */ /* 0x020fe20000000000 */
[C---:B------:R-:W-:Y:S01]  /*8f10*/  ISETP.GE.OR P0, PT, R4.reuse, UR8, P0 ;  /* 0x0000000804007c0c */ /* 0x040fe20008706670 */
[----:B------:R-:W-:Y:S01]  /*8f20*/  VIADD R4, R4, 0x8 ;  /* 0x0000000804047836 */ /* 0x000fe20000000000 */
[----:B------:R-:W-:Y:S01]  /*8f30*/  UIADD3 UR5, UR15, UR5, URZ ;  /* 0x000000050f057290 */ /* 0x000fe2000fffe03f */
[----:B------:R-:W-:Y:S01]  /*8f40*/  IADD3 R3, R3, UR4, R3 ;  /* 0x0000000403037c10 */ /* 0x000fe2000fffe003 */
[----:B------:R-:W3:Y:S01]  /*8f50*/  SHFL.BFLY PT, R5, R2, 0x2, 0x1f ;  /* 0x0c401f0002057f89 */ /* 0x000ee200000e0000 */
[----:B------:R-:W-:Y:S01]  /*8f60*/  IMAD.U32 R11, RZ, RZ, UR15 ;  /* 0x0000000fff0b7e24 */ /* 0x000fe2000f8e00ff */
[----:B------:R-:W-:Y:S01]  /*8f70*/  ISETP.GE.AND P1, PT, R4, UR8, PT ;  /* 0x0000000804007c0c */ /* 0x000fe2000bf26270 */
[----:B------:R-:W-:Y:S01]  /*8f80*/  IMAD.U32 R10, RZ, RZ, UR14 ;  /* 0x0000000eff0a7e24 */ /* 0x000fe2000f8e00ff */
[----:B------:R-:W-:Y:S01]  /*8f90*/  ULDC.64 UR6, c[0x0][0x240] ;  /* 0x0000900000067ab9 */ /* 0x000fe20000000a00 */
[----:B------:R-:W-:Y:S01]  /*8fa0*/  VIADD R4, R3, 0x6400 ;  /* 0x0000640003047836 */ /* 0x000fe20000000000 */
[----:B------:R-:W-:Y:S01]  /*8fb0*/  ISETP.NE.OR P1, PT, R9, RZ, P1 ;  /* 0x000000ff0900720c */ /* 0x000fe20000f25670 */
[----:B------:R-:W-:Y:S01]  /*8fc0*/  IMAD.U32 R11, RZ, RZ, UR5 ;  /* 0x00000005ff0b7e24 */ /* 0x000fe2000f8e00ff */
[----:B------:R-:W-:Y:S01]  /*8fd0*/  USHF.R.S32.HI UR5, URZ, 0x1f, UR12 ;  /* 0x0000001f3f057899 */ /* 0x000fe2000801140c */
[C---:B-1----:R-:W-:Y:S01]  /*8fe0*/  FSETP.NE.AND P3, PT, R7.reuse, -R12, PT ;  /* 0x8000000c0700720b */ /* 0x042fe20003f65000 */
[----:B------:R-:W-:Y:S01]  /*8ff0*/  FADD R23, R7, R12 ;  /* 0x0000000c07177221 */ /* 0x000fe20000000000 */
[C---:B---3--:R-:W-:Y:S01]  /*9000*/  FSETP.NE.AND P4, PT, R2.reuse, -R5, PT ;  /* 0x800000050200720b */ /* 0x048fe20003f85000 */
[----:B------:R-:W-:Y:S01]  /*9010*/  FADD R15, R2, R5 ;  /* 0x00000005020f7221 */ /* 0x000fe20000000000 */
[----:B------:R-:W-:Y:S01]  /*9020*/  VIADD R5, R3, 0x6420 ;  /* 0x0000642003057836 */ /* 0x000fe20000000000 */
[----:B------:R-:W-:-:S08]  /*9030*/  SHF.R.U32.HI R3, RZ, 0x3, R4 ;  /* 0x00000003ff037819 */ /* 0x000fd00000011604 */
[----:B------:R-:W1:Y:S01]  /*9040*/  @P3 MUFU.LG2 R12, R23 ;  /* 0x00000017000c3308 */ /* 0x000e620000000c00 */
[----:B------:R-:W-:Y:S02]  /*9050*/  SHF.R.U32.HI R6, RZ, 0x3, R5 ;  /* 0x00000003ff067819 */ /* 0x000fe40000011605 */
[----:B------:R-:W-:Y:S01]  /*9060*/  LOP3.LUT R2, R4, 0x30, R3, 0x78, !PT ;  /* 0x0000003004027812 */ /* 0x000fe200078e7803 */
[----:B------:R-:W-:Y:S01]  /*9070*/  IMAD.MOV.U32 R3, RZ, RZ, RZ ;  /* 0x000000ffff037224 */ /* 0x000fe200078e00ff */
[----:B------:R-:W-:Y:S01]  /*9080*/  LOP3.LUT R4, R5, 0x30, R6, 0x78, !PT ;  /* 0x0000003005047812 */ /* 0x000fe200078e7806 */
[----:B------:R-:W-:Y:S01]  /*9090*/  IMAD.MOV.U32 R5, RZ, RZ, RZ ;  /* 0x000000ffff057224 */ /* 0x000fe200078e00ff */
[----:B------:R-:W-:Y:S01]  /*90a0*/  IADD3 R6, P6, R2, 0x2000, RZ ;  /* 0x0000200002067810 */ /* 0x000fe20007fde0ff */
[----:B------:R-:W3:Y:S01]  /*90b0*/  @P4 MUFU.LG2 R13, R15 ;  /* 0x0000000f000d4308 */ /* 0x000ee20000000c00 */
[----:B------:R-:W-:Y:S02]  /*90c0*/  IADD3 R8, P5, R4, 0x2000, RZ ;  /* 0x0000200004087810 */ /* 0x000fe40007fbe0ff */
[----:B------:R-:W-:Y:S01]  /*90d0*/  MOV R16, R2 ;  /* 0x0000000200107202 */ /* 0x000fe20000000f00 */
[----:B------:R-:W-:Y:S01]  /*90e0*/  IMAD.X R7, RZ, RZ, RZ, P6 ;  /* 0x000000ffff077224 */ /* 0x000fe200030e06ff */
[----:B------:R-:W-:Y:S01]  /*90f0*/  MOV R17, R4 ;  /* 0x0000000400117202 */ /* 0x000fe20000000f00 */
[----:B------:R-:W-:Y:S01]  /*9100*/  IMAD.X R9, RZ, RZ, RZ, P5 ;  /* 0x000000ffff097224 */ /* 0x000fe200028e06ff */
[----:B------:R-:W-:-:S02]  /*9110*/  IADD3 R2, P6, R2, 0x4000, RZ ;  /* 0x0000400002027810 */ /* 0x000fc40007fde0ff */
[----:B------:R-:W-:Y:S01]  /*9120*/  IADD3 R4, P5, R4, 0x4000, RZ ;  /* 0x0000400004047810 */ /* 0x000fe20007fbe0ff */
[----:B-1----:R-:W-:Y:S01]  /*9130*/  @P3 FFMA R12, R21, UR9, R12 ;  /* 0x00000009150c3c23 */ /* 0x002fe2000800000c */
[----:B------:R-:W-:Y:S01]  /*9140*/  MOV R18, R6 ;  /* 0x0000000600127202 */ /* 0x000fe20000000f00 */
[----:B------:R-:W-:Y:S01]  /*9150*/  IMAD.X R3, RZ, RZ, RZ, P6 ;  /* 0x000000ffff037224 */ /* 0x000fe200030e06ff */
[----:B------:R-:W-:Y:S01]  /*9160*/  FSEL R23, R23, 1, P3 ;  /* 0x3f80000017177808 */ /* 0x000fe20001800000 */
[----:B------:R-:W-:Y:S01]  /*9170*/  IMAD.X R5, RZ, RZ, RZ, P5 ;  /* 0x000000ffff057224 */ /* 0x000fe200028e06ff */
[----:B------:R-:W-:Y:S01]  /*9180*/  FSEL R6, R15, 1, P4 ;  /* 0x3f8000000f067808 */ /* 0x000fe20002000000 */
[----:B------:R-:W-:Y:S01]  /*9190*/  @!P2 IMAD.MOV.U32 R7, RZ, RZ, 0x1 ;  /* 0x00000001ff07a424 */ /* 0x000fe200078e00ff */
[----:B------:R-:W-:Y:S01]  /*91a0*/  MOV R22, R2 ;  /* 0x0000000200167202 */ /* 0x000fe20000000f00 */
[----:B------:R-:W-:Y:S01]  /*91b0*/  IMAD.WIDE.U32 R2, R24, UR12, R10 ;  /* 0x0000000c18027c25 */ /* 0x000fe2000f8e000a */
[----:B------:R-:W-:-:S03]  /*91c0*/  MOV R21, R4 ;  /* 0x0000000400157202 */ /* 0x000fc60000000f00 */
[----:B---3--:R-:W-:Y:S01]  /*91d0*/  @P4 FFMA R20, R20, UR9, R13 ;  /* 0x0000000914144c23 */ /* 0x008fe2000800000d */
[----:B------:R-:W1:Y:S01]  /*91e0*/  MUFU.RCP R6, R6 ;  /* 0x0000000600067308 */ /* 0x000e620000001000 */
[----:B------:R-:W-:Y:S01]  /*91f0*/  HGMMA.64x96x16.F32 R88, gdesc[UR48].tnspB, R88 ;  /* 0x41600000305879f0 */ /* 0x000fe20008700858 */
[----:B------:R-:W-:Y:S01]  /*9200*/  VIADD R5, R14, UR10 ;  /* 0x0000000a0e057c36 */ /* 0x000fe20008000000 */
[----:B------:R-:W-:Y:S01]  /*9210*/  MOV R19, R8 ;  /* 0x0000000800137202 */ /* 0x000fe20000000f00 */
[----:B------:R-:W-:Y:S02]  /*9220*/  IMAD R4, R24, UR5, RZ ;  /* 0x0000000518047c24 */ /* 0x000fe4000f8e02ff */
[----:B------:R-:W-:Y:S02]  /*9230*/  IMAD.MOV.U32 R15, RZ, RZ, -0x800000 ;  /* 0xff800000ff0f7424 */ /* 0x000fe400078e00ff */
[----:B------:R-:W-:Y:S01]  /*9240*/  @P3 FMUL R15, R12, 0.69314718246459960938 ;  /* 0x3f3172180c0f3820 */ /* 0x000fe20000400000 */
[----:B------:R-:W-:-:S02]  /*9250*/  IMAD R12, R25, UR12, R4 ;  /* 0x0000000c190c7c24 */ /* 0x000fc4000f8e0204 */
[----:B------:R-:W-:Y:S02]  /*9260*/  IMAD.MOV.U32 R13, RZ, RZ, -0x800000 ;  /* 0xff800000ff0d7424 */ /* 0x000fe400078e00ff */
[----:B------:R-:W-:Y:S01]  /*9270*/  @P4 FMUL R13, R20, 0.69314718246459960938 ;  /* 0x3f317218140d4820 */ /* 0x000fe20000400000 */
        /* <DEDUP_REMOVED lines=17> */
[----:B------:R-:W-:Y:S03]  /*9390*/  HGMMA.64x96x16.F32 R88, gdesc[UR44].tnspB, R88, gsb0 ;  /* 0x416000002c5879f0 */ /* 0x000fe60008000858 */
[----:B------:R-:W-:-:S02]  /*93a0*/  WARPGROUP.DEPBAR.LE gsb0, 0x0 ;  /* 0x00008000000079c5 */ /* 0x000fc40000010000 */
[----:B------:R3:W-:Y:S01]  /*93b0*/  @!P2 SYNCS.ARRIVE.TRANS64.ART0 RZ, [UR4+0x28], R7 ;  /* 0x00002807ffffa9a7 */ /* 0x0007e20008500004 */
[----:B------:R-:W-:Y:S01]  /*93c0*/  IADD3 R11, P2, R5, R2, RZ ;  /* 0x00000002050b7210 */ /* 0x000fe20007f5e0ff */
[-C--:B-1----:R-:W-:Y:S01]  /*93d0*/  FMUL R92, R92, R6.reuse ;  /* 0x000000065c5c7220 */ /* 0x082fe20000400000 */
[----:B------:R-:W1:Y:S01]  /*93e0*/  MUFU.RCP R2, R23 ;  /* 0x0000001700027308 */ /* 0x000e620000001000 */
[-C--:B------:R-:W-:Y:S01]  /*93f0*/  FMUL R93, R93, R6.reuse ;  /* 0x000000065d5d7220 */ /* 0x080fe20000400000 */
[-C--:B------:R-:W-:Y:S01]  /*9400*/  FMUL R88, R88, R6.reuse ;  /* 0x0000000658587220 */ /* 0x080fe20000400000 */
[-C--:B------:R-:W-:Y:S01]  /*9410*/  FMUL R89, R89, R6.reuse ;  /* 0x0000000659597220 */ /* 0x080fe20000400000 */
[-C--:B------:R-:W-:Y:S01]  /*9420*/  FMUL R100, R100, R6.reuse ;  /* 0x0000000664647220 */ /* 0x080fe20000400000 */
[----:B---3--:R-:W-:Y:S01]  /*9430*/  SHF.R.S32.HI R7, RZ, 0x1f, R5 ;  /* 0x0000001fff077819 */ /* 0x008fe20000011405 */
[-C--:B------:R-:W-:Y:S01]  /*9440*/  FMUL R101, R101, R6.reuse ;  /* 0x0000000665657220 */ /* 0x080fe20000400000 */
[-C--:B------:R-:W-:Y:S01]  /*9450*/  FMUL R96, R96, R6.reuse ;  /* 0x0000000660607220 */ /* 0x080fe20000400000 */
[-C--:B------:R-:W-:Y:S01]  /*9460*/  FMUL R97, R97, R6.reuse ;  /* 0x0000000661617220 */ /* 0x080fe20000400000 */
[----:B------:R-:W-:Y:S01]  /*9470*/  IADD3.X R12, R7, R3, R12, P2, !PT ;  /* 0x00000003070c7210 */ /* 0x000fe200017fe40c */
[-C--:B------:R-:W-:Y:S01]  /*9480*/  FMUL R108, R108, R6.reuse ;  /* 0x000000066c6c7220 */ /* 0x080fe20000400000 */
[----:B------:R-:W-:Y:S01]  /*9490*/  LEA R10, P2, R11, UR6, 0x2 ;  /* 0x000000060b0a7c11 */ /* 0x000fe2000f8410ff */
[-C--:B------:R-:W-:Y:S01]  /*94a0*/  FMUL R109, R109, R6.reuse ;  /* 0x000000066d6d7220 */ /* 0x080fe20000400000 */
[-C--:B------:R-:W-:Y:S01]  /*94b0*/  FMUL R104, R104, R6.reuse ;  /* 0x0000000668687220 */ /* 0x080fe20000400000 */
[-C--:B------:R-:W-:Y:S01]  /*94c0*/  FMUL R105, R105, R6.reuse ;  /* 0x0000000669697220 */ /* 0x080fe20000400000 */
[----:B------:R-:W-:Y:S01]  /*94d0*/  LEA.HI.X R11, R11, UR7, R12, 0x2, P2 ;  /* 0x000000070b0b7c11 */ /* 0x000fe200090f140c */
[----:B------:R-:W-:Y:S01]  /*94e0*/  FMUL R116, R116, R6 ;  /* 0x0000000674747220 */ /* 0x000fe20000400000 */
[-C--:B-1----:R-:W-:Y:S01]  /*94f0*/  FMUL R7, R126, R2.reuse ;  /* 0x000000027e077220 */ /* 0x082fe20000400000 */
[----:B------:R-:W-:Y:S01]  /*9500*/  FMUL R8, R127, R2 ;  /* 0x000000027f087220 */ /* 0x000fe20000400000 */
[-C--:B------:R-:W-:Y:S01]  /*9510*/  FMUL R117, R117, R6.reuse ;  /* 0x0000000675757220 */ /* 0x080fe20000400000 */
        /* <DEDUP_REMOVED lines=32> */
[----:B------:R-:W-:Y:S01]  /*9720*/  F2FP.F16.F32.PACK_AB R7, R8, R7 ;  /* 0x000000070807723e */ /* 0x000fe200000000ff */
[----:B------:R-:W-:Y:S01]  /*9730*/  SHFL.IDX PT, R2, R10, RZ, 0x1c1f ;  /* 0x001c1fff0a027589 */ /* 0x000fe200000e0000 */
[----:B------:R-:W-:Y:S01]  /*9740*/  F2FP.F16.F32.PACK_AB R88, R89, R88 ;  /* 0x000000585958723e */ /* 0x000fe200000000ff */
[----:B------:R-:W-:Y:S01]  /*9750*/  ULDC.64 UR6, c[0x0][0x208] ;  /* 0x0000820000067ab9 */ /* 0x000fe20000000a00 */
[----:B------:R-:W-:Y:S01]  /*9760*/  F2FP.F16.F32.PACK_AB R96, R97, R96 ;  /* 0x000000606160723e */ /* 0x000fe200000000ff */
[----:B------:R-:W1:Y:S01]  /*9770*/  SHFL.IDX PT, R3, R11, RZ, 0x1c1f ;  /* 0x001c1fff0b037589 */ /* 0x000e6200000e0000 */
[----:B------:R-:W-:-:S02]  /*9780*/  F2FP.F16.F32.PACK_AB R89, R91, R90 ;  /* 0x0000005a5b59723e */ /* 0x000fc400000000ff */
[----:B------:R-:W-:Y:S01]  /*9790*/  F2FP.F16.F32.PACK_AB R104, R105, R104 ;  /* 0x000000686968723e */ /* 0x000fe200000000ff */
[----:B------:R-:W-:Y:S01]  /*97a0*/  BAR.SYNC.DEFER_BLOCKING 0x1, 0x100 ;  /* 0x0044000000007b1d */ /* 0x000fe20000010000 */
[----:B------:R-:W-:Y:S02]  /*97b0*/  F2FP.F16.F32.PACK_AB R97, R99, R98 ;  /* 0x000000626361723e */ /* 0x000fe400000000ff */
[----:B------:R-:W-:Y:S02]  /*97c0*/  F2FP.F16.F32.PACK_AB R90, R93, R92 ;  /* 0x0000005c5d5a723e */ /* 0x000fe400000000ff */
[----:B------:R-:W-:Y:S02]  /*97d0*/  F2FP.F16.F32.PACK_AB R91, R95, R94 ;  /* 0x0000005e5f5b723e */ /* 0x000fe400000000ff */
[----:B------:R-:W-:Y:S01]  /*97e0*/  F2FP.F16.F32.PACK_AB R112, R113, R112 ;  /* 0x000000707170723e */ /* 0x000fe200000000ff */
[----:B------:R-:W-:Y:S01]  /*97f0*/  SHFL.IDX PT, R8, R10, 0x1, 0x1c1f ;  /* 0x003c1f000a087f89 */ /* 0x000fe200000e0000 */
[----:B------:R-:W-:-:S02]  /*9800*/  F2FP.F16.F32.PACK_AB R105, R107, R106 ;  /* 0x0000006a6b69723e */ /* 0x000fc400000000ff */
[----:B------:R-:W-:Y:S01]  /*9810*/  F2FP.F16.F32.PACK_AB R98, R101, R100 ;  /* 0x000000646562723e */ /* 0x000fe200000000ff */
[----:B------:R-:W3:Y:S01]  /*9820*/  SHFL.IDX PT, R9, R11, 0x1, 0x1c1f ;  /* 0x003c1f000b097f89 */ /* 0x000ee200000e0000 */
[----:B------:R-:W-:Y:S02]  /*9830*/  F2FP.F16.F32.PACK_AB R99, R103, R102 ;  /* 0x000000666763723e */ /* 0x000fe400000000ff */
[----:B------:R-:W-:Y:S02]  /*9840*/  F2FP.F16.F32.PACK_AB R113, R115, R114 ;  /* 0x000000727371723e */ /* 0x000fe400000000ff */
[----:B------:R-:W-:Y:S02]  /*9850*/  F2FP.F16.F32.PACK_AB R106, R109, R108 ;  /* 0x0000006c6d6a723e */ /* 0x000fe400000000ff */
[----:B------:R-:W-:Y:S02]  /*9860*/  F2FP.F16.F32.PACK_AB R107, R111, R110 ;  /* 0x0000006e6f6b723e */ /* 0x000fe400000000ff */
[----:B------:R-:W-:-:S02]  /*9870*/  F2FP.F16.F32.PACK_AB R5, R6, R5 ;  /* 0x000000050605723e */ /* 0x000fc400000000ff */
[----:B------:R-:W-:Y:S01]  /*9880*/  F2FP.F16.F32.PACK_AB R114, R117, R116 ;  /* 0x000000747572723e */ /* 0x000fe200000000ff */
[----:B------:R5:W-:Y:S01]  /*9890*/  STSM.16.M88.4 [R16], R88 ;  /* 0x0000005810007844 */ /* 0x000be20000000200 */
[----:B------:R-:W-:Y:S02]  /*98a0*/  F2FP.F16.F32.PACK_AB R115, R119, R118 ;  /* 0x000000767773723e */ /* 0x000fe400000000ff */
[----:B------:R-:W-:Y:S01]  /*98b0*/  F2FP.F16.F32.PACK_AB R128, R129, R128 ;  /* 0x000000808180723e */ /* 0x000fe200000000ff */
[----:B------:R5:W-:Y:S01]  /*98c0*/  STSM.16.M88.4 [R17], R96 ;  /* 0x0000006011007844 */ /* 0x000be20000000200 */
[----:B------:R-:W-:Y:S02]  /*98d0*/  F2FP.F16.F32.PACK_AB R4, R121, R4 ;  /* 0x000000047904723e */ /* 0x000fe400000000ff */
[----:B------:R-:W-:Y:S01]  /*98e0*/  F2FP.F16.F32.PACK_AB R6, R125, R124 ;  /* 0x0000007c7d06723e */ /* 0x000fe200000000ff */
[----:B------:R5:W-:Y:S01]  /*98f0*/  STSM.16.M88.4 [R18], R104 ;  /* 0x0000006812007844 */ /* 0x000be20000000200 */
[----:B------:R-:W-:-:S02]  /*9900*/  F2FP.F16.F32.PACK_AB R129, R131, R130 ;  /* 0x000000828381723e */ /* 0x000fc400000000ff */
[----:B------:R-:W-:Y:S01]  /*9910*/  F2FP.F16.F32.PACK_AB R130, R133, R132 ;  /* 0x000000848582723e */ /* 0x000fe200000000ff */
[----:B------:R5:W-:Y:S01]  /*9920*/  STSM.16.M88.4 [R19], R112 ;  /* 0x0000007013007844 */ /* 0x000be20000000200 */
[----:B------:R-:W-:-:S03]  /*9930*/  F2FP.F16.F32.PACK_AB R131, R135, R134 ;  /* 0x000000868783723e */ /* 0x000fc600000000ff */
[----:B------:R5:W-:Y:S04]  /*9940*/  STSM.16.M88.4 [R22], R4 ;  /* 0x0000000416007844 */ /* 0x000be80000000200 */
[----:B-1----:R5:W-:Y:S04]  /*9950*/  @!P0 STG.E desc[UR6][R2.64], R13 ;  /* 0x0000000d02008986 */ /* 0x002be8000c101906 */
[----:B---3--:R5:W-:Y:S04]  /*9960*/  @!P1 STG.E desc[UR6][R8.64], R15 ;  /* 0x0000000f08009986 */ /* 0x008be8000c101906 */
[----:B------:R5:W-:Y:S01]  /*9970*/  STSM.16.M88.4 [R21], R128 ;  /* 0x0000008015007844 */ /* 0x000be20000000200 */
[----:B------:R1:W-:Y:S06]  /*9980*/  MEMBAR.ALL.CTA ;  /* 0x0000000000007992 */ /* 0x0003ec0000008000 */
[----:B-1----:R-:W1:Y:S02]  /*9990*/  FENCE.VIEW.ASYNC.S ;  /* 0x00000000000073c6 */ /* 0x002e640000000000 */
[----:B-1----:R-:W-:Y:S06]  /*99a0*/  BAR.ARV 0x1, 0x120 ;  /* 0x0044800000007b1d */ /* 0x002fec0000002000 */
[----:B------:R-:W-:-:S13]  /*99b0*/  ISETP.NE.AND P0, PT, R0, 0x4, PT ;  /* 0x000000040000780c */ /* 0x000fda0003f05270 */
[----:B-----5:R-:W-:Y:S05]  /*99c0*/  @P0 EXIT ;  /* 0x000000000000094d */ /* 0x020fea0003800000 */
[----:B------:R-:W-:Y:S01]  /*99d0*/  BAR.SYNC.DEFER_BLOCKING 0x1, 0x120 ;  /* 0x0044800000007b1d */ /* 0x000fe20000010000 */
[----:B------:R-:W-:Y:S02]  /*99e0*/  UIADD3 UR8, UR4, 0x6400, URZ ;  /* 0x0000640004087890 */ /* 0x000fe4000fffe03f */
[----:B------:R-:W-:Y:S02]  /*99f0*/  UIADD3 UR13, UR4, 0x8400, URZ ;  /* 0x00008400040d7890 */ /* 0x000fe4000fffe03f */
[----:B------:R-:W-:Y:S01]  /*9a00*/  UIADD3 UR14, UR4, 0xa400, URZ ;  /* 0x0000a400040e7890 */ /* 0x000fe2000fffe03f */
[----:B------:R-:W-:Y:S01]  /*9a10*/  ULDC.64 UR6, c[0x0][0x198] ;  /* 0x0000660000067ab9 */ /* 0x000fe20000000a00 */
[----:B------:R-:W-:Y:S01]  /*9a20*/  UMOV UR9, URZ ;  /* 0x0000003f00097c82 */ /* 0x000fe20008000000 */
[----:B------:R-:W-:Y:S01]  /*9a30*/  UIADD3 UR6, UP0, UR6, 0x1f0, URZ ;  /* 0x000001f006067890 */ /* 0x000fe2000ff1e03f */
[----:B------:R-:W-:Y:S01]  /*9a40*/  UMOV UR5, 0x20 ;  /* 0x0000002000057882 */ /* 0x000fe20000000000 */
[----:B------:R-:W-:-:S02]  /*9a50*/  UMOV UR4, 0x40 ;  /* 0x0000004000047882 */ /* 0x000fc40000000000 */
[----:B------:R-:W-:-:S09]  /*9a60*/  UIADD3.X UR7, URZ, UR7, URZ, UP0, !UPT ;  /* 0x000000073f077290 */ /* 0x000fd200087fe43f */
[----:B------:R1:W-:Y:S02]  /*9a70*/  UTMASTG.4D [UR8], [UR6], desc[URZ] ;  /* 0x00003f08060073b5 */ /* 0x0003e40008019000 */
[----:B-1----:R-:W-:Y:S01]  /*9a80*/  UMOV UR8, UR13 ;  /* 0x0000000d00087c82 */ /* 0x002fe20008000000 */
[----:B------:R-:W-:Y:S02]  /*9a90*/  UMOV UR9, UR5 ;  /* 0x0000000500097c82 */ /* 0x000fe40008000000 */
[----:B------:R1:W-:Y:S02]  /*9aa0*/  UTMASTG.4D [UR8], [UR6], desc[URZ] ;  /* 0x00003f08060073b5 */ /* 0x0003e40008019000 */
[----:B-1----:R-:W-:Y:S01]  /*9ab0*/  UMOV UR8, UR14 ;  /* 0x0000000e00087c82 */ /* 0x002fe20008000000 */
[----:B------:R-:W-:Y:S02]  /*9ac0*/  UMOV UR9, UR4 ;  /* 0x0000000400097c82 */ /* 0x000fe40008000000 */
[----:B------:R1:W-:Y:S01]  /*9ad0*/  UTMASTG.4D [UR8], [UR6], desc[URZ] ;  /* 0x00003f08060073b5 */ /* 0x0003e20008019000 */
[----:B------:R0:W-:Y:S01]  /*9ae0*/  UTMACMDFLUSH ;  /* 0x00000000000079b7 */ /* 0x0001e20000000000 */
[----:B------:R-:W-:-:S04]  /*9af0*/  DEPBAR.LE SB0, 0x0 ;  /* 0x000080000000791a */ /* 0x000fc80000000000 */
[----:B-1----:R-:W-:Y:S05]  /*9b00*/  EXIT ;  /* 0x000000000000794d */ /* 0x002fea0003800000 */
.L_x_4:
[----:B-1----:R-:W-:Y:S02]  /*9b10*/  IMAD.U32 R5, RZ, RZ, UR41 ;  /* 0x00000029ff057e24 */ /* 0x002fe4000f8e00ff */
[----:B------:R-:W-:Y:S02]  /*9b20*/  IMAD.MOV.U32 R2, RZ, RZ, -0x80000000 ;  /* 0x80000000ff027424 */ /* 0x000fe400078e00ff */
[----:B------:R-:W-:-:S04]  /*9b30*/  IMAD.MOV.U32 R3, RZ, RZ, -0x80000000 ;  /* 0x80000000ff037424 */ /* 0x000fc800078e00ff */
[----:B------:R1:W2:Y:S03]  /*9b40*/  SYNCS.PHASECHK.TRANS64.TRYWAIT P0, [R5+URZ+0x18], R3 ;  /* 0x00001803050075a7 */ /* 0x0002a6000800017f */
[----:B--2---:R-:W-:Y:S05]  /*9b50*/  @!P0 NANOSLEEP.SYNCS 0x989680 ;  /* 0x009896800000895d */ /* 0x004fea0003900000 */
[----:B------:R-:W2:Y:S02]  /*9b60*/  @!P0 SYNCS.PHASECHK.TRANS64 P0, [R5+URZ+0x18], R3 ;  /* 0x00001803050085a7 */ /* 0x000ea4000800007f */
[----:B--2---:R-:W-:Y:S05]  /*9b70*/  @!P0 BRA `(.L_x_4) ;  /* 0xfffffffc00e48947 */ /* 0x004fea000383ffff */
[----:B------:R-:W-:Y:S05]  /*9b80*/  BRA `(.L_x_29) ;  /* 0xffffff6c00847947 */ /* 0x000fea000383ffff */
.L_x_5:
        /* <DEDUP_REMOVED lines=8> */
.L_x_7:
[----:B------:R-:W-:-:S04]  /*9c10*/  IMAD.U32 R2, R0, -0x80000000, RZ ;  /* 0x8000000000027824 */ /* 0x000fc800078e00ff */
[----:B------:R-:W-:-:S07]  /*9c20*/  IMAD.MOV.U32 R3, RZ, RZ, R2 ;  /* 0x000000ffff037224 */ /* 0x000fce00078e0002 */
.L_x_31:
[----:B-1----:R-:W-:-:S04]  /*9c30*/  IMAD.U32 R7, RZ, RZ, UR41 ;  /* 0x00000029ff077e24 */ /* 0x002fc8000f8e00ff */
[----:B------:R1:W2:Y:S03]  /*9c40*/  SYNCS.PHASECHK.TRANS64.TRYWAIT P0, [R7+URZ+0x18], R3 ;  /* 0x00001803070075a7 */ /* 0x0002a6000800017f */
[----:B--2---:R-:W-:Y:S05]  /*9c50*/  @!P0 NANOSLEEP.SYNCS 0x989680 ;  /* 0x009896800000895d */ /* 0x004fea0003900000 */
[----:B------:R-:W2:Y:S02]  /*9c60*/  @!P0 SYNCS.PHASECHK.TRANS64 P0, [R7+URZ+0x18], R3 ;  /* 0x00001803070085a7 */ /* 0x000ea4000800007f */
[----:B--2---:R-:W-:Y:S05]  /*9c70*/  @!P0 BRA `(.L_x_31) ;  /* 0xfffffffc00ec8947 */ /* 0x004fea000383ffff */
[----:B------:R-:W-:Y:S05]  /*9c80*/  BRA `(.L_x_32) ;  /* 0xffffff70006c7947 */ /* 0x000fea000383ffff */
.L_x_8:
[----:B-1----:R-:W-:-:S07]  /*9c90*/  IMAD.MOV.U32 R3, RZ, RZ, R2 ;  /* 0x000000ffff037224 */ /* 0x002fce00078e0002 */
.L_x_33:
[----:B-1----:R-:W-:-:S04]  /*9ca0*/  IMAD.U32 R5, RZ, RZ, UR41 ;  /* 0x00000029ff057e24 */ /* 0x002fc8000f8e00ff */
[----:B------:R1:W2:Y:S03]  /*9cb0*/  SYNCS.PHASECHK.TRANS64.TRYWAIT P0, [R5+URZ+0x28], R3 ;  /* 0x00002803050075a7 */ /* 0x0002a6000800017f */
[----:B--2---:R-:W-:Y:S05]  /*9cc0*/  @!P0 NANOSLEEP.SYNCS 0x989680 ;  /* 0x009896800000895d */ /* 0x004fea0003900000 */
[----:B------:R-:W2:Y:S02]  /*9cd0*/  @!P0 SYNCS.PHASECHK.TRANS64 P0, [R5+URZ+0x28], R3 ;  /* 0x00002803050085a7 */ /* 0x000ea4000800007f */
[----:B--2---:R-:W-:Y:S05]  /*9ce0*/  @!P0 BRA `(.L_x_33) ;  /* 0xfffffffc00ec8947 */ /* 0x004fea000383ffff */
[----:B------:R-:W-:Y:S05]  /*9cf0*/  BRA `(.L_x_34) ;  /* 0xffffff7000cc7947 */ /* 0x000fea000383ffff */
.L_x_10:
[----:B-1----:R-:W-:-:S07]  /*9d00*/  IMAD.MOV.U32 R3, RZ, RZ, R2 ;  /* 0x000000ffff037224 */ /* 0x002fce00078e0002 */
.L_x_35:
[----:B-1----:R-:W-:-:S04]  /*9d10*/  IMAD.U32 R5, RZ, RZ, UR41 ;  /* 0x00000029ff057e24 */ /* 0x002fc8000f8e00ff */
[----:B------:R1:W2:Y:S03]  /*9d20*/  SYNCS.PHASECHK.TRANS64.TRYWAIT P0, [R5+URZ+0x28], R3 ;  /* 0x00002803050075a7 */ /* 0x0002a6000800017f */
[----:B--2---:R-:W-:Y:S05]  /*9d30*/  @!P0 NANOSLEEP.SYNCS 0x989680 ;  /* 0x009896800000895d */ /* 0x004fea0003900000 */
[----:B------:R-:W2:Y:S02]  /*9d40*/  @!P0 SYNCS.PHASECHK.TRANS64 P0, [R5+URZ+0x28], R3 ;  /* 0x00002803050085a7 */ /* 0x000ea4000800007f */
[----:B--2---:R-:W-:Y:S05]  /*9d50*/  @!P0 BRA `(.L_x_35) ;  /* 0xfffffffc00ec8947 */ /* 0x004fea000383ffff */
[----:B------:R-:W-:Y:S05]  /*9d60*/  BRA `(.L_x_36) ;  /* 0xffffff7400587947 */ /* 0x000fea000383ffff */
.L_x_11:
[----:B------:R-:W-:-:S07]  /*9d70*/  IMAD.MOV.U32 R3, RZ, RZ, R2 ;  /* 0x000000ffff037224 */ /* 0x000fce00078e0002 */
.L_x_37:
[----:B-1----:R1:W2:Y:S02]  /*9d80*/  SYNCS.PHASECHK.TRANS64.TRYWAIT P0, [R5+URZ+0x28], R3 ;  /* 0x00002803050075a7 */ /* 0x0022a4000800017f */
[----:B--2---:R-:W-:Y:S05]  /*9d90*/  @!P0 NANOSLEEP.SYNCS 0x989680 ;  /* 0x009896800000895d */ /* 0x004fea0003900000 */
[----:B------:R-:W2:Y:S02]  /*9da0*/  @!P0 SYNCS.PHASECHK.TRANS64 P0, [R5+URZ+0x28], R3 ;  /* 0x00002803050085a7 */ /* 0x000ea4000800007f */
[----:B--2---:R-:W-:Y:S05]  /*9db0*/  @!P0 BRA `(.L_x_37) ;  /* 0xfffffffc00f08947 */ /* 0x004fea000383ffff */
[----:B------:R-:W-:Y:S05]  /*9dc0*/  BRA `(.L_x_38) ;  /* 0xffffff7400c07947 */ /* 0x000fea000383ffff */
.L_x_12:
[----:B-1----:R-:W-:-:S04]  /*9dd0*/  IMAD.U32 R5, RZ, RZ, UR4 ;  /* 0x00000004ff057e24 */ /* 0x002fc8000f8e00ff */
[----:B------:R1:W2:Y:S03]  /*9de0*/  SYNCS.PHASECHK.TRANS64.TRYWAIT P0, [R5+URZ], RZ ;  /* 0x000000ff050075a7 */ /* 0x0002a6000800017f */
[----:B--2---:R-:W-:Y:S05]  /*9df0*/  @!P0 NANOSLEEP.SYNCS 0x989680 ;  /* 0x009896800000895d */ /* 0x004fea0003900000 */
[----:B------:R-:W2:Y:S02]  /*9e00*/  @!P0 SYNCS.PHASECHK.TRANS64 P0, [R5+URZ], RZ ;  /* 0x000000ff050085a7 */ /* 0x000ea4000800007f */
[----:B--2---:R-:W-:Y:S05]  /*9e10*/  @!P0 BRA `(.L_x_12) ;  /* 0xfffffffc00ec8947 */ /* 0x004fea000383ffff */
[----:B------:R-:W-:Y:S05]  /*9e20*/  BRA `(.L_x_39) ;  /* 0xffffff8000e07947 */ /* 0x000fea000383ffff */
.L_x_14:
[----:B-1----:R-:W-:-:S04]  /*9e30*/  IMAD.U32 R5, RZ, RZ, UR4 ;  /* 0x00000004ff057e24 */ /* 0x002fc8000f8e00ff */
[----:B------:R1:W2:Y:S03]  /*9e40*/  SYNCS.PHASECHK.TRANS64.TRYWAIT P0, [R5+URZ+0x10], RZ ;  /* 0x000010ff050075a7 */ /* 0x0002a6000800017f */
[----:B--2---:R-:W-:Y:S05]  /*9e50*/  @!P0 NANOSLEEP.SYNCS 0x989680 ;  /* 0x009896800000895d */ /* 0x004fea0003900000 */
[----:B------:R-:W2:Y:S02]  /*9e60*/  @!P0 SYNCS.PHASECHK.TRANS64 P0, [R5+URZ+0x10], RZ ;  /* 0x000010ff050085a7 */ /* 0x000ea4000800007f */
[----:B--2---:R-:W-:Y:S05]  /*9e70*/  @!P0 BRA `(.L_x_14) ;  /* 0xfffffffc00ec8947 */ /* 0x004fea000383ffff */
[----:B------:R-:W-:Y:S05]  /*9e80*/  BRA `(.L_x_13) ;  /* 0xffffff8000d87947 */ /* 0x000fea000383ffff */
.L_x_17:
[----:B------:R-:W-:-:S07]  /*9e90*/  IMAD.MOV.U32 R21, RZ, RZ, R20 ;  /* 0x000000ffff157224 */ /* 0x000fce00078e0014 */
.L_x_40:
[----:B-1----:R-:W-:-:S04]  /*9ea0*/  IMAD.U32 R25, RZ, RZ, UR4 ;  /* 0x00000004ff197e24 */ /* 0x002fc8000f8e00ff */
[----:B------:R1:W2:Y:S03]  /*9eb0*/  SYNCS.PHASECHK.TRANS64.TRYWAIT P0, [R25+URZ+0x10], R21 ;  /* 0x00001015190075a7 */ /* 0x0002a6000800017f */
[----:B--2---:R-:W-:Y:S05]  /*9ec0*/  @!P0 NANOSLEEP.SYNCS 0x989680 ;  /* 0x009896800000895d */ /* 0x004fea0003900000 */
[----:B------:R-:W2:Y:S02]  /*9ed0*/  @!P0 SYNCS.PHASECHK.TRANS64 P0, [R25+URZ+0x10], R21 ;  /* 0x00001015190085a7 */ /* 0x000ea4000800007f */
[----:B--2---:R-:W-:Y:S05]  /*9ee0*/  @!P0 BRA `(.L_x_40) ;  /* 0xfffffffc00ec8947 */ /* 0x004fea000383ffff */
[----:B------:R-:W-:Y:S05]  /*9ef0*/  BRA `(.L_x_16) ;  /* 0xffffffa400207947 */ /* 0x000fea000383ffff */
.L_x_19:
[----:B------:R-:W-:-:S07]  /*9f00*/  IMAD.MOV.U32 R21, RZ, RZ, R20 ;  /* 0x000000ffff157224 */ /* 0x000fce00078e0014 */
.L_x_41:
[----:B-1----:R-:W-:-:S04]  /*9f10*/  IMAD.U32 R145, RZ, RZ, UR4 ;  /* 0x00000004ff917e24 */ /* 0x002fc8000f8e00ff */
[----:B------:R1:W2:Y:S03]  /*9f20*/  SYNCS.PHASECHK.TRANS64.TRYWAIT P0, [R145+URZ+0x20], R21 ;  /* 0x00002015910075a7 */ /* 0x0002a6000800017f */
[----:B--2---:R-:W-:Y:S05]  /*9f30*/  @!P0 NANOSLEEP.SYNCS 0x989680 ;  /* 0x009896800000895d */ /* 0x004fea0003900000 */
[----:B------:R-:W2:Y:S02]  /*9f40*/  @!P0 SYNCS.PHASECHK.TRANS64 P0, [R145+URZ+0x20], R21 ;  /* 0x00002015910085a7 */ /* 0x000ea4000800007f */
[----:B--2---:R-:W-:Y:S05]  /*9f50*/  @!P0 BRA `(.L_x_41) ;  /* 0xfffffffc00ec8947 */ /* 0x004fea000383ffff */
[----:B------:R-:W-:Y:S05]  /*9f60*/  BRA `(.L_x_18) ;  /* 0xffffffa400847947 */ /* 0x000fea000383ffff */
.L_x_23:
[--C-:B------:R-:W-:Y:S02]  /*9f70*/  IMAD.MOV.U32 R20, RZ, RZ, R24.reuse ;  /* 0x000000ffff147224 */ /* 0x100fe400078e0018 */
[----:B------:R-:W-:-:S07]  /*9f80*/  IMAD.MOV.U32 R21, RZ, RZ, R24 ;  /* 0x000000ffff157224 */ /* 0x000fce00078e0018 */
.L_x_42:
[----:B-1----:R1:W4:Y:S02]  /*9f90*/  SYNCS.PHASECHK.TRANS64.TRYWAIT P0, [R25+URZ+0x10], R21 ;  /* 0x00001015190075a7 */ /* 0x002324000800017f */
[----:B----4-:R-:W-:Y:S05]  /*9fa0*/  @!P0 NANOSLEEP.SYNCS 0x989680 ;  /* 0x009896800000895d */ /* 0x010fea0003900000 */
[----:B------:R-:W4:Y:S02]  /*9fb0*/  @!P0 SYNCS.PHASECHK.TRANS64 P0, [R25+URZ+0x10], R21 ;  /* 0x00001015190085a7 */ /* 0x000f24000800007f */
[----:B----4-:R-:W-:Y:S05]  /*9fc0*/  @!P0 BRA `(.L_x_42) ;  /* 0xfffffffc00f08947 */ /* 0x010fea000383ffff */
[----:B------:R-:W-:Y:S05]  /*9fd0*/  BRA `(.L_x_22) ;  /* 0xffffffc800307947 */ /* 0x000fea000383ffff */
.L_x_25:
[----:B------:R-:W-:-:S07]  /*9fe0*/  IMAD.MOV.U32 R21, RZ, RZ, R20 ;  /* 0x000000ffff157224 */ /* 0x000fce00078e0014 */
.L_x_43:
[----:B-1----:R-:W-:-:S04]  /*9ff0*/  IMAD.U32 R145, RZ, RZ, UR4 ;  /* 0x00000004ff917e24 */ /* 0x002fc8000f8e00ff */
[----:B------:R1:W2:Y:S03]  /*a000*/  SYNCS.PHASECHK.TRANS64.TRYWAIT P0, [R145+URZ+0x20], R21 ;  /* 0x00002015910075a7 */ /* 0x0002a6000800017f */
[----:B--2---:R-:W-:Y:S05]  /*a010*/  @!P0 NANOSLEEP.SYNCS 0x989680 ;  /* 0x009896800000895d */ /* 0x004fea0003900000 */
[----:B------:R-:W2:Y:S02]  /*a020*/  @!P0 SYNCS.PHASECHK.TRANS64 P0, [R145+URZ+0x20], R21 ;  /* 0x00002015910085a7 */ /* 0x000ea4000800007f */
[----:B--2---:R-:W-:Y:S05]  /*a030*/  @!P0 BRA `(.L_x_43) ;  /* 0xfffffffc00ec8947 */ /* 0x004fea000383ffff */
[----:B------:R-:W-:Y:S05]  /*a040*/  BRA `(.L_x_24) ;  /* 0xffffffc8009c7947 */ /* 0x000fea000383ffff */
.L_x_28:
[----:B------:R-:W-:-:S07]  /*a050*/  IMAD.MOV.U32 R7, RZ, RZ, R6 ;  /* 0x000000ffff077224 */ /* 0x000fce00078e0006 */
.L_x_44:
[----:B-1----:R-:W-:-:S04]  /*a060*/  IMAD.U32 R5, RZ, RZ, UR4 ;  /* 0x00000004ff057e24 */ /* 0x002fc8000f8e00ff */
[----:B------:R1:W5:Y:S03]  /*a070*/  SYNCS.PHASECHK.TRANS64.TRYWAIT P0, [R5+URZ+0x20], R7 ;  /* 0x00002007050075a7 */ /* 0x000366000800017f */
[----:B-----5:R-:W-:Y:S05]  /*a080*/  @!P0 NANOSLEEP.SYNCS 0x989680 ;  /* 0x009896800000895d */ /* 0x020fea0003900000 */
[----:B------:R-:W5:Y:S02]  /*a090*/  @!P0 SYNCS.PHASECHK.TRANS64 P0, [R5+URZ+0x20], R7 ;  /* 0x00002007050085a7 */ /* 0x000f64000800007f */
[----:B-----5:R-:W-:Y:S05]  /*a0a0*/  @!P0 BRA `(.L_x_44) ;  /* 0xfffffffc00ec8947 */ /* 0x020fea000383ffff */
[----:B------:R-:W-:Y:S05]  /*a0b0*/  BRA `(.L_x_27) ;  /* 0xffffffec001c7947 */ /* 0x000fea000383ffff */
.L_x_45:
[----:B------:R-:W-:-:S00]  /*a0c0*/  BRA `(.L_x_45) ;  /* 0xfffffffc00fc7947 */ /* 0x000fc0000383ffff */
[----:B------:R-:W-:-:S00]  /*a0d0*/  NOP ;  /* 0x0000000000007918 */ /* 0x000fc00000000000 */
        /* <DEDUP_REMOVED lines=10> */
.L_x_46:


//--------------------- .nv.shared.kernel_cutlass_kernel_flash_attncuteflash_fwd_sm90FlashAttentionForwardSm90_object_at__tensor0000o1961211101213_tensor0000o9611101213_tensor0000o9611101213_tensor0000o1961211101213_tensor_0 --------------------------
	.section	.nv.shared.kernel_cutlass_kernel_flash_attncuteflash_fwd_sm90FlashAttentionForwardSm90_object_at__tensor0000o1961211101213_tensor0000o9611101213_tensor0000o9611101213_tensor0000o1961211101213_tensor_0,"aw",@nobits
	.sectionflags	@""
	.align	1024
	.zero		1024


//--------------------- .nv.shared.reserved.0     --------------------------
	.section	.nv.shared.reserved.0,"aw",@nobits
	.weak		__nv_reservedSMEM_offset_0_alias
	.size		__nv_reservedSMEM_offset_0_alias, 0, 0
	.other		__nv_reservedSMEM_offset_0_alias,@"STO_CUDA_RESERVED_SHARED STV_DEFAULT"
__nv_reservedSMEM_offset_0_alias:
	.zero		0


//--------------------- .nv.constant0.kernel_cutlass_kernel_flash_attncuteflash_fwd_sm90FlashAttentionForwardSm90_object_at__tensor0000o1961211101213_tensor0000o9611101213_tensor0000o9611101213_tensor0000o1961211101213_tensor_0 --------------------------
	.section	.nv.constant0.kernel_cutlass_kernel_flash_attncuteflash_fwd_sm90FlashAttentionForwardSm90_object_at__tensor0000o1961211101213_tensor0000o9611101213_tensor0000o9611101213_tensor0000o1961211101213_tensor_0,"a",@progbits
	.sectionflags	@""
	.align	4
.nv.constant0.kernel_cutlass_kernel_flash_attncuteflash_fwd_sm90FlashAttentionForwardSm90_object_at__tensor0000o1961211101213_tensor0000o9611101213_tensor0000o9611101213_tensor0000o1961211101213_tensor_0:
	.zero		1244


//--------------------- SYMBOLS --------------------------

	.type		.nv.reservedSmem.offset0,@object
	.size		.nv.reservedSmem.offset0,0x4
